//
// Generated by NVIDIA NVVM Compiler
//
// Compiler Build ID: CL-36424714
// Cuda compilation tools, release 13.0, V13.0.88
// Based on NVVM 20.0.0
//

.version 9.0
.target sm_100
.address_size 64

	// .globl	_Z13random_selectPiS_S_S_ii
// _ZZ11detect_bombPiS_S_iiiS_E7changed has been demoted

.visible .entry _Z13random_selectPiS_S_S_ii(
	.param .u64 .ptr .align 1 _Z13random_selectPiS_S_S_ii_param_0,
	.param .u64 .ptr .align 1 _Z13random_selectPiS_S_S_ii_param_1,
	.param .u64 .ptr .align 1 _Z13random_selectPiS_S_S_ii_param_2,
	.param .u64 .ptr .align 1 _Z13random_selectPiS_S_S_ii_param_3,
	.param .u32 _Z13random_selectPiS_S_S_ii_param_4,
	.param .u32 _Z13random_selectPiS_S_S_ii_param_5
)
{
	.reg .pred 	%p<5>;
	.reg .b32 	%r<18>;
	.reg .b64 	%rd<15>;

	ld.param.u64 	%rd9, [_Z13random_selectPiS_S_S_ii_param_0];
	ld.param.u64 	%rd6, [_Z13random_selectPiS_S_S_ii_param_1];
	ld.param.u64 	%rd7, [_Z13random_selectPiS_S_S_ii_param_2];
	ld.param.u64 	%rd8, [_Z13random_selectPiS_S_S_ii_param_3];
	ld.param.u32 	%r7, [_Z13random_selectPiS_S_S_ii_param_4];
	ld.param.u32 	%r6, [_Z13random_selectPiS_S_S_ii_param_5];
	cvta.to.global.u64 	%rd1, %rd9;
	mul.lo.s32 	%r1, %r6, %r7;
	ld.global.u32 	%r17, [%rd1];
	setp.ge.s32 	%p1, %r17, %r1;
	@%p1 bra 	$L__BB0_6;
	cvta.to.global.u64 	%rd2, %rd8;
	cvta.to.global.u64 	%rd3, %rd7;
	cvta.to.global.u64 	%rd4, %rd6;
$L__BB0_2:
	mul.wide.s32 	%rd10, %r17, 4;
	add.s64 	%rd11, %rd2, %rd10;
	ld.global.u32 	%r8, [%rd11];
	add.s32 	%r17, %r17, 1;
	st.global.u32 	[%rd1], %r17;
	ld.global.u32 	%r9, [%rd11];
	rem.s32 	%r10, %r9, %r6;
	rem.s32 	%r12, %r8, %r6;
	add.s32 	%r13, %r10, %r8;
	sub.s32 	%r5, %r13, %r12;
	mul.wide.s32 	%rd12, %r5, 4;
	add.s64 	%rd5, %rd3, %rd12;
	ld.global.u32 	%r14, [%rd5];
	setp.ne.s32 	%p2, %r14, 0;
	@%p2 bra 	$L__BB0_5;
	add.s64 	%rd14, %rd4, %rd12;
	ld.global.u32 	%r15, [%rd14];
	setp.eq.s32 	%p3, %r15, -1;
	@%p3 bra 	$L__BB0_5;
	mov.b32 	%r16, 1;
	st.global.u32 	[%rd5], %r16;
	bra.uni 	$L__BB0_6;
$L__BB0_5:
	setp.lt.s32 	%p4, %r17, %r1;
	@%p4 bra 	$L__BB0_2;
$L__BB0_6:
	ret;

}
	// .globl	_Z11detect_bombPiS_S_iiiS_
.visible .entry _Z11detect_bombPiS_S_iiiS_(
	.param .u64 .ptr .align 1 _Z11detect_bombPiS_S_iiiS__param_0,
	.param .u64 .ptr .align 1 _Z11detect_bombPiS_S_iiiS__param_1,
	.param .u64 .ptr .align 1 _Z11detect_bombPiS_S_iiiS__param_2,
	.param .u32 _Z11detect_bombPiS_S_iiiS__param_3,
	.param .u32 _Z11detect_bombPiS_S_iiiS__param_4,
	.param .u32 _Z11detect_bombPiS_S_iiiS__param_5,
	.param .u64 .ptr .align 1 _Z11detect_bombPiS_S_iiiS__param_6
)
{
	.reg .pred 	%p<140>;
	.reg .b16 	%rs<20>;
	.reg .b32 	%r<165>;
	.reg .b64 	%rd<24>;
	// demoted variable
	.shared .align 1 .u8 _ZZ11detect_bombPiS_S_iiiS_E7changed;
	ld.param.u64 	%rd10, [_Z11detect_bombPiS_S_iiiS__param_0];
	ld.param.u64 	%rd11, [_Z11detect_bombPiS_S_iiiS__param_1];
	ld.param.u32 	%r45, [_Z11detect_bombPiS_S_iiiS__param_3];
	ld.param.u32 	%r46, [_Z11detect_bombPiS_S_iiiS__param_4];
	ld.param.u64 	%rd12, [_Z11detect_bombPiS_S_iiiS__param_6];
	cvta.to.global.u64 	%rd1, %rd12;
	cvta.to.global.u64 	%rd2, %rd10;
	cvta.to.global.u64 	%rd3, %rd11;
	mov.u32 	%r47, %ctaid.x;
	mov.u32 	%r48, %ntid.x;
	mov.u32 	%r49, %tid.x;
	mad.lo.s32 	%r50, %r47, %r48, %r49;
	shl.b32 	%r1, %r50, 1;
	mov.u32 	%r51, %ctaid.y;
	mov.u32 	%r52, %ntid.y;
	mov.u32 	%r53, %tid.y;
	mad.lo.s32 	%r54, %r51, %r52, %r53;
	shl.b32 	%r2, %r54, 1;
	mov.b16 	%rs1, 1;
	st.shared.u8 	[_ZZ11detect_bombPiS_S_iiiS_E7changed], %rs1;
	add.s32 	%r55, %r2, 2;
	min.s32 	%r3, %r55, %r45;
	or.b32  	%r58, %r49, %r53;
$L__BB1_1:
	setp.ne.s32 	%p9, %r58, 0;
	bar.sync 	0;
	@%p9 bra 	$L__BB1_3;
	mov.b16 	%rs2, 0;
	st.shared.u8 	[_ZZ11detect_bombPiS_S_iiiS_E7changed], %rs2;
$L__BB1_3:
	setp.ge.s32 	%p10, %r2, %r45;
	bar.sync 	0;
	@%p10 bra 	$L__BB1_95;
	mov.u32 	%r147, %r2;
$L__BB1_5:
	setp.ge.s32 	%p11, %r1, %r46;
	@%p11 bra 	$L__BB1_94;
	mul.lo.s32 	%r5, %r147, %r46;
	sub.s32 	%r6, %r5, %r46;
	shl.b32 	%r59, %r46, 1;
	add.s32 	%r7, %r6, %r59;
	cvt.s64.s32 	%rd17, %r6;
	mov.u32 	%r148, %r1;
$L__BB1_7:
	mov.u32 	%r8, %r148;
	add.s32 	%r9, %r8, %r5;
	mul.wide.s32 	%rd13, %r9, 4;
	add.s64 	%rd4, %rd3, %rd13;
	ld.global.u32 	%r60, [%rd4];
	setp.ne.s32 	%p12, %r60, 1;
	@%p12 bra 	$L__BB1_93;
	add.s64 	%rd15, %rd2, %rd13;
	ld.global.u32 	%r10, [%rd15];
	setp.eq.s32 	%p13, %r10, -1;
	@%p13 bra 	$L__BB1_93;
	setp.lt.s32 	%p14, %r8, 1;
	setp.gt.s32 	%p15, %r8, %r46;
	or.pred  	%p1, %p14, %p15;
	setp.eq.s32 	%p16, %r147, 0;
	setp.gt.s32 	%p17, %r147, %r45;
	or.pred  	%p2, %p16, %p17;
	or.pred  	%p18, %p2, %p1;
	add.s32 	%r62, %r6, %r8;
	add.s32 	%r63, %r62, -1;
	mul.wide.s32 	%rd16, %r63, 4;
	add.s64 	%rd5, %rd3, %rd16;
	mov.b32 	%r150, 0;
	@%p18 bra 	$L__BB1_11;
	ld.global.u32 	%r64, [%rd5];
	setp.eq.s32 	%p19, %r64, -1;
	selp.u32 	%r150, 1, 0, %p19;
$L__BB1_11:
	setp.lt.s32 	%p20, %r8, 0;
	setp.ge.s32 	%p21, %r8, %r46;
	or.pred  	%p22, %p20, %p21;
	or.pred  	%p23, %p2, %p22;
	@%p23 bra 	$L__BB1_13;
	ld.global.u32 	%r65, [%rd5+4];
	setp.eq.s32 	%p24, %r65, -1;
	selp.u32 	%r66, 1, 0, %p24;
	add.s32 	%r150, %r150, %r66;
$L__BB1_13:
	add.s32 	%r67, %r8, 1;
	setp.lt.s32 	%p25, %r8, -1;
	setp.ge.s32 	%p26, %r67, %r46;
	or.pred  	%p3, %p25, %p26;
	setp.eq.s32 	%p28, %r147, 0;
	setp.gt.s32 	%p29, %r147, %r45;
	or.pred  	%p30, %p28, %p29;
	or.pred  	%p31, %p30, %p3;
	cvt.s64.s32 	%rd6, %r8;
	add.s64 	%rd18, %rd17, %rd6;
	shl.b64 	%rd19, %rd18, 2;
	add.s64 	%rd7, %rd3, %rd19;
	@%p31 bra 	$L__BB1_15;
	ld.global.u32 	%r68, [%rd7+4];
	setp.eq.s32 	%p32, %r68, -1;
	selp.u32 	%r69, 1, 0, %p32;
	add.s32 	%r150, %r150, %r69;
$L__BB1_15:
	setp.ge.s32 	%p33, %r147, %r45;
	or.pred  	%p4, %p33, %p1;
	@%p4 bra 	$L__BB1_17;
	ld.global.u32 	%r70, [%rd4+-4];
	setp.eq.s32 	%p34, %r70, -1;
	selp.u32 	%r71, 1, 0, %p34;
	add.s32 	%r150, %r150, %r71;
$L__BB1_17:
	or.pred  	%p5, %p33, %p3;
	@%p5 bra 	$L__BB1_19;
	ld.global.u32 	%r72, [%rd4+4];
	setp.eq.s32 	%p36, %r72, -1;
	selp.u32 	%r73, 1, 0, %p36;
	add.s32 	%r150, %r150, %r73;
$L__BB1_19:
	add.s32 	%r74, %r147, 1;
	setp.ge.s32 	%p37, %r74, %r45;
	or.pred  	%p6, %p37, %p1;
	add.s32 	%r75, %r7, %r8;
	add.s32 	%r76, %r75, -1;
	mul.wide.s32 	%rd20, %r76, 4;
	add.s64 	%rd8, %rd3, %rd20;
	@%p6 bra 	$L__BB1_21;
	ld.global.u32 	%r77, [%rd8];
	setp.eq.s32 	%p38, %r77, -1;
	selp.u32 	%r78, 1, 0, %p38;
	add.s32 	%r150, %r150, %r78;
$L__BB1_21:
	add.s32 	%r79, %r147, 1;
	setp.ge.s32 	%p39, %r79, %r45;
	setp.lt.s32 	%p40, %r8, 0;
	setp.ge.s32 	%p41, %r8, %r46;
	or.pred  	%p42, %p41, %p39;
	or.pred  	%p7, %p42, %p40;
	@%p7 bra 	$L__BB1_23;
	ld.global.u32 	%r80, [%rd8+4];
	setp.eq.s32 	%p43, %r80, -1;
	selp.u32 	%r81, 1, 0, %p43;
	add.s32 	%r150, %r150, %r81;
$L__BB1_23:
	add.s32 	%r82, %r147, 1;
	setp.ge.s32 	%p44, %r82, %r45;
	or.pred  	%p8, %p44, %p3;
	cvt.s64.s32 	%rd21, %r7;
	add.s64 	%rd22, %rd21, %rd6;
	shl.b64 	%rd23, %rd22, 2;
	add.s64 	%rd9, %rd3, %rd23;
	@%p8 bra 	$L__BB1_25;
	ld.global.u32 	%r83, [%rd9+4];
	setp.eq.s32 	%p45, %r83, -1;
	selp.u32 	%r84, 1, 0, %p45;
	add.s32 	%r150, %r150, %r84;
$L__BB1_25:
	setp.eq.s32 	%p46, %r147, 0;
	setp.gt.s32 	%p47, %r147, %r45;
	or.pred  	%p48, %p46, %p47;
	setp.lt.s32 	%p49, %r8, 1;
	setp.gt.s32 	%p50, %r8, %r46;
	or.pred  	%p51, %p49, %p50;
	or.pred  	%p52, %p48, %p51;
	mov.b32 	%r158, 0;
	@%p52 bra 	$L__BB1_27;
	ld.global.u32 	%r86, [%rd5];
	setp.eq.s32 	%p53, %r86, 0;
	selp.u32 	%r158, 1, 0, %p53;
$L__BB1_27:
	setp.eq.s32 	%p54, %r147, 0;
	setp.gt.s32 	%p55, %r147, %r45;
	or.pred  	%p56, %p54, %p55;
	setp.lt.s32 	%p57, %r8, 0;
	setp.ge.s32 	%p58, %r8, %r46;
	or.pred  	%p59, %p57, %p58;
	or.pred  	%p60, %p56, %p59;
	@%p60 bra 	$L__BB1_29;
	ld.global.u32 	%r87, [%rd5+4];
	setp.eq.s32 	%p61, %r87, 0;
	selp.u32 	%r88, 1, 0, %p61;
	add.s32 	%r158, %r158, %r88;
$L__BB1_29:
	setp.eq.s32 	%p62, %r147, 0;
	setp.gt.s32 	%p63, %r147, %r45;
	or.pred  	%p64, %p62, %p63;
	setp.lt.s32 	%p65, %r8, -1;
	add.s32 	%r89, %r8, 1;
	setp.ge.s32 	%p66, %r89, %r46;
	or.pred  	%p67, %p65, %p66;
	or.pred  	%p68, %p64, %p67;
	@%p68 bra 	$L__BB1_31;
	ld.global.u32 	%r90, [%rd7+4];
	setp.eq.s32 	%p69, %r90, 0;
	selp.u32 	%r91, 1, 0, %p69;
	add.s32 	%r158, %r158, %r91;
$L__BB1_31:
	@%p4 bra 	$L__BB1_33;
	ld.global.u32 	%r92, [%rd4+-4];
	setp.eq.s32 	%p70, %r92, 0;
	selp.u32 	%r93, 1, 0, %p70;
	add.s32 	%r158, %r158, %r93;
$L__BB1_33:
	@%p5 bra 	$L__BB1_35;
	ld.global.u32 	%r94, [%rd4+4];
	setp.eq.s32 	%p71, %r94, 0;
	selp.u32 	%r95, 1, 0, %p71;
	add.s32 	%r158, %r158, %r95;
$L__BB1_35:
	@%p6 bra 	$L__BB1_37;
	ld.global.u32 	%r96, [%rd8];
	setp.eq.s32 	%p72, %r96, 0;
	selp.u32 	%r97, 1, 0, %p72;
	add.s32 	%r158, %r158, %r97;
$L__BB1_37:
	@%p7 bra 	$L__BB1_39;
	ld.global.u32 	%r98, [%rd8+4];
	setp.eq.s32 	%p73, %r98, 0;
	selp.u32 	%r99, 1, 0, %p73;
	add.s32 	%r158, %r158, %r99;
$L__BB1_39:
	@%p8 bra 	$L__BB1_41;
	ld.global.u32 	%r100, [%rd9+4];
	setp.eq.s32 	%p74, %r100, 0;
	selp.u32 	%r101, 1, 0, %p74;
	add.s32 	%r158, %r158, %r101;
$L__BB1_41:
	add.s32 	%r102, %r158, %r150;
	setp.ne.s32 	%p75, %r102, %r10;
	@%p75 bra 	$L__BB1_67;
	setp.eq.s32 	%p106, %r147, 0;
	setp.gt.s32 	%p107, %r147, %r45;
	or.pred  	%p108, %p106, %p107;
	setp.lt.s32 	%p109, %r8, 1;
	setp.gt.s32 	%p110, %r8, %r46;
	or.pred  	%p111, %p109, %p110;
	or.pred  	%p112, %p108, %p111;
	@%p112 bra 	$L__BB1_45;
	ld.global.u32 	%r121, [%rd5];
	setp.ne.s32 	%p113, %r121, 0;
	@%p113 bra 	$L__BB1_45;
	mov.b32 	%r122, -1;
	st.global.u32 	[%rd5], %r122;
	atom.global.add.u32 	%r123, [%rd1], 1;
	mov.b16 	%rs11, 1;
	st.shared.u8 	[_ZZ11detect_bombPiS_S_iiiS_E7changed], %rs11;
$L__BB1_45:
	setp.eq.s32 	%p114, %r147, 0;
	setp.gt.s32 	%p115, %r147, %r45;
	or.pred  	%p116, %p114, %p115;
	setp.lt.s32 	%p117, %r8, 0;
	setp.ge.s32 	%p118, %r8, %r46;
	or.pred  	%p119, %p117, %p118;
	or.pred  	%p120, %p116, %p119;
	@%p120 bra 	$L__BB1_48;
	ld.global.u32 	%r124, [%rd5+4];
	setp.ne.s32 	%p121, %r124, 0;
	@%p121 bra 	$L__BB1_48;
	mov.b32 	%r125, -1;
	st.global.u32 	[%rd5+4], %r125;
	atom.global.add.u32 	%r126, [%rd1], 1;
	mov.b16 	%rs12, 1;
	st.shared.u8 	[_ZZ11detect_bombPiS_S_iiiS_E7changed], %rs12;
$L__BB1_48:
	setp.eq.s32 	%p122, %r147, 0;
	setp.gt.s32 	%p123, %r147, %r45;
	or.pred  	%p124, %p122, %p123;
	setp.lt.s32 	%p125, %r8, -1;
	add.s32 	%r127, %r8, 1;
	setp.ge.s32 	%p126, %r127, %r46;
	or.pred  	%p127, %p125, %p126;
	or.pred  	%p128, %p124, %p127;
	@%p128 bra 	$L__BB1_51;
	ld.global.u32 	%r128, [%rd7+4];
	setp.ne.s32 	%p129, %r128, 0;
	@%p129 bra 	$L__BB1_51;
	mov.b32 	%r129, -1;
	st.global.u32 	[%rd7+4], %r129;
	atom.global.add.u32 	%r130, [%rd1], 1;
	mov.b16 	%rs13, 1;
	st.shared.u8 	[_ZZ11detect_bombPiS_S_iiiS_E7changed], %rs13;
$L__BB1_51:
	@%p4 bra 	$L__BB1_54;
	ld.global.u32 	%r131, [%rd4+-4];
	setp.ne.s32 	%p130, %r131, 0;
	@%p130 bra 	$L__BB1_54;
	mov.b32 	%r132, -1;
	st.global.u32 	[%rd4+-4], %r132;
	atom.global.add.u32 	%r133, [%rd1], 1;
	mov.b16 	%rs14, 1;
	st.shared.u8 	[_ZZ11detect_bombPiS_S_iiiS_E7changed], %rs14;
$L__BB1_54:
	@%p5 bra 	$L__BB1_57;
	ld.global.u32 	%r134, [%rd4+4];
	setp.ne.s32 	%p131, %r134, 0;
	@%p131 bra 	$L__BB1_57;
	mov.b32 	%r135, -1;
	st.global.u32 	[%rd4+4], %r135;
	atom.global.add.u32 	%r136, [%rd1], 1;
	mov.b16 	%rs15, 1;
	st.shared.u8 	[_ZZ11detect_bombPiS_S_iiiS_E7changed], %rs15;
$L__BB1_57:
	@%p6 bra 	$L__BB1_60;
	ld.global.u32 	%r137, [%rd8];
	setp.ne.s32 	%p132, %r137, 0;
	@%p132 bra 	$L__BB1_60;
	mov.b32 	%r138, -1;
	st.global.u32 	[%rd8], %r138;
	atom.global.add.u32 	%r139, [%rd1], 1;
	mov.b16 	%rs16, 1;
	st.shared.u8 	[_ZZ11detect_bombPiS_S_iiiS_E7changed], %rs16;
$L__BB1_60:
	@%p7 bra 	$L__BB1_63;
	ld.global.u32 	%r140, [%rd8+4];
	setp.ne.s32 	%p133, %r140, 0;
	@%p133 bra 	$L__BB1_63;
	mov.b32 	%r141, -1;
	st.global.u32 	[%rd8+4], %r141;
	atom.global.add.u32 	%r142, [%rd1], 1;
	mov.b16 	%rs17, 1;
	st.shared.u8 	[_ZZ11detect_bombPiS_S_iiiS_E7changed], %rs17;
$L__BB1_63:
	@%p8 bra 	$L__BB1_66;
	ld.global.u32 	%r143, [%rd9+4];
	setp.ne.s32 	%p134, %r143, 0;
	@%p134 bra 	$L__BB1_66;
	mov.b32 	%r144, -1;
	st.global.u32 	[%rd9+4], %r144;
	atom.global.add.u32 	%r145, [%rd1], 1;
	mov.b16 	%rs18, 1;
	st.shared.u8 	[_ZZ11detect_bombPiS_S_iiiS_E7changed], %rs18;
$L__BB1_66:
	mov.b32 	%r146, 2;
	st.global.u32 	[%rd4], %r146;
	bra.uni 	$L__BB1_93;
$L__BB1_67:
	setp.ne.s32 	%p76, %r150, %r10;
	@%p76 bra 	$L__BB1_93;
	setp.eq.s32 	%p77, %r147, 0;
	setp.gt.s32 	%p78, %r147, %r45;
	or.pred  	%p79, %p77, %p78;
	setp.lt.s32 	%p80, %r8, 1;
	setp.gt.s32 	%p81, %r8, %r46;
	or.pred  	%p82, %p80, %p81;
	or.pred  	%p83, %p79, %p82;
	@%p83 bra 	$L__BB1_71;
	ld.global.u32 	%r103, [%rd5];
	setp.ne.s32 	%p84, %r103, 0;
	@%p84 bra 	$L__BB1_71;
	mov.b32 	%r104, 1;
	st.global.u32 	[%rd5], %r104;
	mov.b16 	%rs3, 1;
	st.shared.u8 	[_ZZ11detect_bombPiS_S_iiiS_E7changed], %rs3;
$L__BB1_71:
	setp.eq.s32 	%p85, %r147, 0;
	setp.gt.s32 	%p86, %r147, %r45;
	or.pred  	%p87, %p85, %p86;
	setp.lt.s32 	%p88, %r8, 0;
	setp.ge.s32 	%p89, %r8, %r46;
	or.pred  	%p90, %p88, %p89;
	or.pred  	%p91, %p87, %p90;
	@%p91 bra 	$L__BB1_74;
	ld.global.u32 	%r105, [%rd5+4];
	setp.ne.s32 	%p92, %r105, 0;
	@%p92 bra 	$L__BB1_74;
	mov.b32 	%r106, 1;
	st.global.u32 	[%rd5+4], %r106;
	mov.b16 	%rs4, 1;
	st.shared.u8 	[_ZZ11detect_bombPiS_S_iiiS_E7changed], %rs4;
$L__BB1_74:
	setp.eq.s32 	%p93, %r147, 0;
	setp.gt.s32 	%p94, %r147, %r45;
	or.pred  	%p95, %p93, %p94;
	setp.lt.s32 	%p96, %r8, -1;
	add.s32 	%r107, %r8, 1;
	setp.ge.s32 	%p97, %r107, %r46;
	or.pred  	%p98, %p96, %p97;
	or.pred  	%p99, %p95, %p98;
	@%p99 bra 	$L__BB1_77;
	ld.global.u32 	%r108, [%rd7+4];
	setp.ne.s32 	%p100, %r108, 0;
	@%p100 bra 	$L__BB1_77;
	mov.b32 	%r109, 1;
	st.global.u32 	[%rd7+4], %r109;
	mov.b16 	%rs5, 1;
	st.shared.u8 	[_ZZ11detect_bombPiS_S_iiiS_E7changed], %rs5;
$L__BB1_77:
	@%p4 bra 	$L__BB1_80;
	ld.global.u32 	%r110, [%rd4+-4];
	setp.ne.s32 	%p101, %r110, 0;
	@%p101 bra 	$L__BB1_80;
	mov.b32 	%r111, 1;
	st.global.u32 	[%rd4+-4], %r111;
	mov.b16 	%rs6, 1;
	st.shared.u8 	[_ZZ11detect_bombPiS_S_iiiS_E7changed], %rs6;
$L__BB1_80:
	@%p5 bra 	$L__BB1_83;
	ld.global.u32 	%r112, [%rd4+4];
	setp.ne.s32 	%p102, %r112, 0;
	@%p102 bra 	$L__BB1_83;
	mov.b32 	%r113, 1;
	st.global.u32 	[%rd4+4], %r113;
	mov.b16 	%rs7, 1;
	st.shared.u8 	[_ZZ11detect_bombPiS_S_iiiS_E7changed], %rs7;
$L__BB1_83:
	@%p6 bra 	$L__BB1_86;
	ld.global.u32 	%r114, [%rd8];
	setp.ne.s32 	%p103, %r114, 0;
	@%p103 bra 	$L__BB1_86;
	mov.b32 	%r115, 1;
	st.global.u32 	[%rd8], %r115;
	mov.b16 	%rs8, 1;
	st.shared.u8 	[_ZZ11detect_bombPiS_S_iiiS_E7changed], %rs8;
$L__BB1_86:
	@%p7 bra 	$L__BB1_89;
	ld.global.u32 	%r116, [%rd8+4];
	setp.ne.s32 	%p104, %r116, 0;
	@%p104 bra 	$L__BB1_89;
	mov.b32 	%r117, 1;
	st.global.u32 	[%rd8+4], %r117;
	mov.b16 	%rs9, 1;
	st.shared.u8 	[_ZZ11detect_bombPiS_S_iiiS_E7changed], %rs9;
$L__BB1_89:
	@%p8 bra 	$L__BB1_92;
	ld.global.u32 	%r118, [%rd9+4];
	setp.ne.s32 	%p105, %r118, 0;
	@%p105 bra 	$L__BB1_92;
	mov.b32 	%r119, 1;
	st.global.u32 	[%rd9+4], %r119;
	mov.b16 	%rs10, 1;
	st.shared.u8 	[_ZZ11detect_bombPiS_S_iiiS_E7changed], %rs10;
$L__BB1_92:
	mov.b32 	%r120, 2;
	st.global.u32 	[%rd4], %r120;
$L__BB1_93:
	add.s32 	%r148, %r8, 1;
	setp.le.s32 	%p135, %r8, %r1;
	setp.lt.s32 	%p136, %r148, %r46;
	and.pred  	%p137, %p135, %p136;
	@%p137 bra 	$L__BB1_7;
$L__BB1_94:
	add.s32 	%r147, %r147, 1;
	setp.lt.s32 	%p138, %r147, %r3;
	@%p138 bra 	$L__BB1_5;
$L__BB1_95:
	bar.sync 	0;
	ld.shared.u8 	%rs19, [_ZZ11detect_bombPiS_S_iiiS_E7changed];
	setp.ne.s16 	%p139, %rs19, 0;
	@%p139 bra 	$L__BB1_1;
	ret;

}


// ===== COMPILED SASS (sm_100) =====

	.target	sm_100

	.elftype	@"ET_EXEC"


//--------------------- .note.nv.tkinfo           --------------------------
	.section	.note.nv.tkinfo,"",@"SHT_NOTE"
	.sectionflags	@"SHF_NOTE_NV_TKINFO"
	.tkinfo
        /*0018*/ 	.word	0x00000002
        /*0030*/ 	.string	""
        /*0030*/ 	.string	"ptxas"
        /*0030*/ 	.string	"Cuda compilation tools, release 13.0, V13.0.88"
        /*0030*/ 	.string	"Build cuda_13.0.r13.0/compiler.36424714_0"
        /*0030*/ 	.string	"-arch sm_100 -m 64 "



//--------------------- .note.nv.cuinfo           --------------------------
	.section	.note.nv.cuinfo,"",@"SHT_NOTE"
	.sectionflags	@"SHF_NOTE_NV_CUINFO"
        /*0018*/ 	.short	0x0002
        /*001a*/ 	.short	0x0064
        /*001c*/ 	.short	0x0082
	.zero		2


//--------------------- .nv.info                  --------------------------
	.section	.nv.info,"",@"SHT_CUDA_INFO"
	.align	4


	//----- nvinfo : EIATTR_REGCOUNT
	.align		4
        /*0000*/ 	.byte	0x04, 0x2f
        /*0002*/ 	.short	(.L_1 - .L_0)
	.align		4
.L_0:
        /*0004*/ 	.word	index@(_Z13random_selectPiS_S_S_ii)
        /*0008*/ 	.word	0x00000019


	//----- nvinfo : EIATTR_FRAME_SIZE
	.align		4
.L_1:
        /*000c*/ 	.byte	0x04, 0x11
        /*000e*/ 	.short	(.L_3 - .L_2)
	.align		4
.L_2:
        /*0010*/ 	.word	index@(_Z13random_selectPiS_S_S_ii)
        /*0014*/ 	.word	0x00000000


	//----- nvinfo : EIATTR_REGCOUNT
	.align		4
.L_3:
        /*0018*/ 	.byte	0x04, 0x2f
        /*001a*/ 	.short	(.L_5 - .L_4)
	.align		4
.L_4:
        /*001c*/ 	.word	index@(_Z11detect_bombPiS_S_iiiS_)
        /*0020*/ 	.word	0x00000020


	//----- nvinfo : EIATTR_FRAME_SIZE
	.align		4
.L_5:
        /*0024*/ 	.byte	0x04, 0x11
        /*0026*/ 	.short	(.L_7 - .L_6)
	.align		4
.L_6:
        /*0028*/ 	.word	index@(_Z11detect_bombPiS_S_iiiS_)
        /*002c*/ 	.word	0x00000000


	//----- nvinfo : EIATTR_MIN_STACK_SIZE
	.align		4
.L_7:
        /*0030*/ 	.byte	0x04, 0x12
        /*0032*/ 	.short	(.L_9 - .L_8)
	.align		4
.L_8:
        /*0034*/ 	.word	index@(_Z11detect_bombPiS_S_iiiS_)
        /*0038*/ 	.word	0x00000000


	//----- nvinfo : EIATTR_MIN_STACK_SIZE
	.align		4
.L_9:
        /*003c*/ 	.byte	0x04, 0x12
        /*003e*/ 	.short	(.L_11 - .L_10)
	.align		4
.L_10:
        /*0040*/ 	.word	index@(_Z13random_selectPiS_S_S_ii)
        /*0044*/ 	.word	0x00000000
.L_11:


//--------------------- .nv.compat                --------------------------
	.section	.nv.compat,"",@"SHT_CUDA_COMPAT_INFO"
	.align	4
        /*0000*/ 	.byte	0x02, 0x09, 0x00, 0x00, 0x02, 0x02, 0x01, 0x00, 0x02, 0x05, 0x05, 0x00, 0x03, 0x07, 0x01, 0x01
        /*0010*/ 	.byte	0x02, 0x03, 0x00, 0x00, 0x02, 0x06, 0x01, 0x00, 0x04, 0x0b, 0x08, 0x00, 0x09, 0x00, 0x00, 0x00
        /*0020*/ 	.byte	0x00, 0x00, 0x00, 0x00


//--------------------- .nv.info._Z11detect_bombPiS_S_iiiS_ --------------------------
	.section	.nv.info._Z11detect_bombPiS_S_iiiS_,"",@"SHT_CUDA_INFO"
	.sectionflags	@""
	.align	4


	//----- nvinfo : EIATTR_CUDA_API_VERSION
	.align		4
        /*0000*/ 	.byte	0x04, 0x37
        /*0002*/ 	.short	(.L_13 - .L_12)
.L_12:
        /*0004*/ 	.word	0x00000082


	//----- nvinfo : EIATTR_KPARAM_INFO
	.align		4
.L_13:
        /*0008*/ 	.byte	0x04, 0x17
        /*000a*/ 	.short	(.L_15 - .L_14)
.L_14:
        /*000c*/ 	.word	0x00000000
        /*0010*/ 	.short	0x0006
        /*0012*/ 	.short	0x0028
        /*0014*/ 	.byte	0x00, 0xf5, 0x21, 0x00


	//----- nvinfo : EIATTR_KPARAM_INFO
	.align		4
.L_15:
        /*0018*/ 	.byte	0x04, 0x17
        /*001a*/ 	.short	(.L_17 - .L_16)
.L_16:
        /*001c*/ 	.word	0x00000000
        /*0020*/ 	.short	0x0005
        /*0022*/ 	.short	0x0020
        /*0024*/ 	.byte	0x00, 0xf0, 0x11, 0x00


	//----- nvinfo : EIATTR_KPARAM_INFO
	.align		4
.L_17:
        /*0028*/ 	.byte	0x04, 0x17
        /*002a*/ 	.short	(.L_19 - .L_18)
.L_18:
        /*002c*/ 	.word	0x00000000
        /*0030*/ 	.short	0x0004
        /*0032*/ 	.short	0x001c
        /*0034*/ 	.byte	0x00, 0xf0, 0x11, 0x00


	//----- nvinfo : EIATTR_KPARAM_INFO
	.align		4
.L_19:
        /*0038*/ 	.byte	0x04, 0x17
        /*003a*/ 	.short	(.L_21 - .L_20)
.L_20:
        /*003c*/ 	.word	0x00000000
        /*0040*/ 	.short	0x0003
        /*0042*/ 	.short	0x0018
        /*0044*/ 	.byte	0x00, 0xf0, 0x11, 0x00


	//----- nvinfo : EIATTR_KPARAM_INFO
	.align		4
.L_21:
        /*0048*/ 	.byte	0x04, 0x17
        /*004a*/ 	.short	(.L_23 - .L_22)
.L_22:
        /*004c*/ 	.word	0x00000000
        /*0050*/ 	.short	0x0002
        /*0052*/ 	.short	0x0010
        /*0054*/ 	.byte	0x00, 0xf5, 0x21, 0x00


	//----- nvinfo : EIATTR_KPARAM_INFO
	.align		4
.L_23:
        /*0058*/ 	.byte	0x04, 0x17
        /*005a*/ 	.short	(.L_25 - .L_24)
.L_24:
        /*005c*/ 	.word	0x00000000
        /*0060*/ 	.short	0x0001
        /*0062*/ 	.short	0x0008
        /*0064*/ 	.byte	0x00, 0xf5, 0x21, 0x00


	//----- nvinfo : EIATTR_KPARAM_INFO
	.align		4
.L_25:
        /*0068*/ 	.byte	0x04, 0x17
        /*006a*/ 	.short	(.L_27 - .L_26)
.L_26:
        /*006c*/ 	.word	0x00000000
        /*0070*/ 	.short	0x0000
        /*0072*/ 	.short	0x0000
        /*0074*/ 	.byte	0x00, 0xf5, 0x21, 0x00


	//----- nvinfo : EIATTR_SPARSE_MMA_MASK
	.align		4
.L_27:
        /*0078*/ 	.byte	0x03, 0x50
        /*007a*/ 	.short	0x0000


	//----- nvinfo : EIATTR_MAXREG_COUNT
	.align		4
        /*007c*/ 	.byte	0x03, 0x1b
        /*007e*/ 	.short	0x00ff


	//----- nvinfo : EIATTR_NUM_BARRIERS
	.align		4
        /*0080*/ 	.byte	0x02, 0x4c
        /*0082*/ 	.byte	0x01
	.zero		1


	//----- nvinfo : EIATTR_MERCURY_ISA_VERSION
	.align		4
        /*0084*/ 	.byte	0x03, 0x5f
        /*0086*/ 	.short	0x0101


	//----- nvinfo : EIATTR_INT_WARP_WIDE_INSTR_OFFSETS
	.align		4
        /*0088*/ 	.byte	0x04, 0x31
        /*008a*/ 	.short	(.L_29 - .L_28)


	//   ....[0]....
.L_28:
        /*008c*/ 	.word	0x00000b70


	//   ....[1]....
        /*0090*/ 	.word	0x00000cd0


	//   ....[2]....
        /*0094*/ 	.word	0x00000e30


	//   ....[3]....
        /*0098*/ 	.word	0x00000f80


	//   ....[4]....
        /*009c*/ 	.word	0x000010d0


	//   ....[5]....
        /*00a0*/ 	.word	0x00001220


	//   ....[6]....
        /*00a4*/ 	.word	0x00001370


	//   ....[7]....
        /*00a8*/ 	.word	0x000014c0


	//----- nvinfo : EIATTR_VRC_CTA_INIT_COUNT
	.align		4
.L_29:
        /*00ac*/ 	.byte	0x02, 0x4a
	.zero		1
	.zero		1


	//----- nvinfo : EIATTR_EXIT_INSTR_OFFSETS
	.align		4
        /*00b0*/ 	.byte	0x04, 0x1c
        /*00b2*/ 	.short	(.L_31 - .L_30)


	//   ....[0]....
.L_30:
        /*00b4*/ 	.word	0x00001d50


	//----- nvinfo : EIATTR_CRS_STACK_SIZE
	.align		4
.L_31:
        /*00b8*/ 	.byte	0x04, 0x1e
        /*00ba*/ 	.short	(.L_33 - .L_32)
.L_32:
        /*00bc*/ 	.word	0x00000000


	//----- nvinfo : EIATTR_CBANK_PARAM_SIZE
	.align		4
.L_33:
        /*00c0*/ 	.byte	0x03, 0x19
        /*00c2*/ 	.short	0x0030


	//----- nvinfo : EIATTR_PARAM_CBANK
	.align		4
        /*00c4*/ 	.byte	0x04, 0x0a
        /*00c6*/ 	.short	(.L_35 - .L_34)
	.align		4
.L_34:
        /*00c8*/ 	.word	index@(.nv.constant0._Z11detect_bombPiS_S_iiiS_)
        /*00cc*/ 	.short	0x0380
        /*00ce*/ 	.short	0x0030


	//----- nvinfo : EIATTR_SW_WAR
	.align		4
.L_35:
        /*00d0*/ 	.byte	0x04, 0x36
        /*00d2*/ 	.short	(.L_37 - .L_36)
.L_36:
        /*00d4*/ 	.word	0x00000008
.L_37:


//--------------------- .nv.info._Z13random_selectPiS_S_S_ii --------------------------
	.section	.nv.info._Z13random_selectPiS_S_S_ii,"",@"SHT_CUDA_INFO"
	.sectionflags	@""
	.align	4


	//----- nvinfo : EIATTR_CUDA_API_VERSION
	.align		4
        /*0000*/ 	.byte	0x04, 0x37
        /*0002*/ 	.short	(.L_39 - .L_38)
.L_38:
        /*0004*/ 	.word	0x00000082


	//----- nvinfo : EIATTR_KPARAM_INFO
	.align		4
.L_39:
        /*0008*/ 	.byte	0x04, 0x17
        /*000a*/ 	.short	(.L_41 - .L_40)
.L_40:
        /*000c*/ 	.word	0x00000000
        /*0010*/ 	.short	0x0005
        /*0012*/ 	.short	0x0024
        /*0014*/ 	.byte	0x00, 0xf0, 0x11, 0x00


	//----- nvinfo : EIATTR_KPARAM_INFO
	.align		4
.L_41:
        /*0018*/ 	.byte	0x04, 0x17
        /*001a*/ 	.short	(.L_43 - .L_42)
.L_42:
        /*001c*/ 	.word	0x00000000
        /*0020*/ 	.short	0x0004
        /*0022*/ 	.short	0x0020
        /*0024*/ 	.byte	0x00, 0xf0, 0x11, 0x00


	//----- nvinfo : EIATTR_KPARAM_INFO
	.align		4
.L_43:
        /*0028*/ 	.byte	0x04, 0x17
        /*002a*/ 	.short	(.L_45 - .L_44)
.L_44:
        /*002c*/ 	.word	0x00000000
        /*0030*/ 	.short	0x0003
        /*0032*/ 	.short	0x0018
        /*0034*/ 	.byte	0x00, 0xf5, 0x21, 0x00


	//----- nvinfo : EIATTR_KPARAM_INFO
	.align		4
.L_45:
        /*0038*/ 	.byte	0x04, 0x17
        /*003a*/ 	.short	(.L_47 - .L_46)
.L_46:
        /*003c*/ 	.word	0x00000000
        /*0040*/ 	.short	0x0002
        /*0042*/ 	.short	0x0010
        /*0044*/ 	.byte	0x00, 0xf5, 0x21, 0x00


	//----- nvinfo : EIATTR_KPARAM_INFO
	.align		4
.L_47:
        /*0048*/ 	.byte	0x04, 0x17
        /*004a*/ 	.short	(.L_49 - .L_48)
.L_48:
        /*004c*/ 	.word	0x00000000
        /*0050*/ 	.short	0x0001
        /*0052*/ 	.short	0x0008
        /*0054*/ 	.byte	0x00, 0xf5, 0x21, 0x00


	//----- nvinfo : EIATTR_KPARAM_INFO
	.align		4
.L_49:
        /*0058*/ 	.byte	0x04, 0x17
        /*005a*/ 	.short	(.L_51 - .L_50)
.L_50:
        /*005c*/ 	.word	0x00000000
        /*0060*/ 	.short	0x0000
        /*0062*/ 	.short	0x0000
        /*0064*/ 	.byte	0x00, 0xf5, 0x21, 0x00


	//----- nvinfo : EIATTR_SPARSE_MMA_MASK
	.align		4
.L_51:
        /*0068*/ 	.byte	0x03, 0x50
        /*006a*/ 	.short	0x0000


	//----- nvinfo : EIATTR_MAXREG_COUNT
	.align		4
        /*006c*/ 	.byte	0x03, 0x1b
        /*006e*/ 	.short	0x00ff


	//----- nvinfo : EIATTR_MERCURY_ISA_VERSION
	.align		4
        /*0070*/ 	.byte	0x03, 0x5f
        /*0072*/ 	.short	0x0101


	//----- nvinfo : EIATTR_VRC_CTA_INIT_COUNT
	.align		4
        /*0074*/ 	.byte	0x02, 0x4a
	.zero		1
	.zero		1


	//----- nvinfo : EIATTR_EXIT_INSTR_OFFSETS
	.align		4
        /*0078*/ 	.byte	0x04, 0x1c
        /*007a*/ 	.short	(.L_53 - .L_52)


	//   ....[0]....
.L_52:
        /*007c*/ 	.word	0x00000070


	//   ....[1]....
        /*0080*/ 	.word	0x00000490


	//   ....[2]....
        /*0084*/ 	.word	0x000004c0


	//----- nvinfo : EIATTR_CBANK_PARAM_SIZE
	.align		4
.L_53:
        /*0088*/ 	.byte	0x03, 0x19
        /*008a*/ 	.short	0x0028


	//----- nvinfo : EIATTR_PARAM_CBANK
	.align		4
        /*008c*/ 	.byte	0x04, 0x0a
        /*008e*/ 	.short	(.L_55 - .L_54)
	.align		4
.L_54:
        /*0090*/ 	.word	index@(.nv.constant0._Z13random_selectPiS_S_S_ii)
        /*0094*/ 	.short	0x0380
        /*0096*/ 	.short	0x0028


	//----- nvinfo : EIATTR_SW_WAR
	.align		4
.L_55:
        /*0098*/ 	.byte	0x04, 0x36
        /*009a*/ 	.short	(.L_57 - .L_56)
.L_56:
        /*009c*/ 	.word	0x00000008
.L_57:


//--------------------- .nv.callgraph             --------------------------
	.section	.nv.callgraph,"",@"SHT_CUDA_CALLGRAPH"
	.align	4
	.sectionentsize	8
	.align		4
        /*0000*/ 	.word	0x00000000
	.align		4
        /*0004*/ 	.word	0xffffffff
	.align		4
        /*0008*/ 	.word	0x00000000
	.align		4
        /*000c*/ 	.word	0xfffffffe
	.align		4
        /*0010*/ 	.word	0x00000000
	.align		4
        /*0014*/ 	.word	0xfffffffd
	.align		4
        /*0018*/ 	.word	0x00000000
	.align		4
        /*001c*/ 	.word	0xfffffffc


//--------------------- .text._Z11detect_bombPiS_S_iiiS_ --------------------------
	.section	.text._Z11detect_bombPiS_S_iiiS_,"ax",@progbits
	.align	128
        .global         _Z11detect_bombPiS_S_iiiS_
        .type           _Z11detect_bombPiS_S_iiiS_,@function
        .size           _Z11detect_bombPiS_S_iiiS_,(.L_x_47 - _Z11detect_bombPiS_S_iiiS_)
        .other          _Z11detect_bombPiS_S_iiiS_,@"STO_CUDA_ENTRY STV_DEFAULT"
_Z11detect_bombPiS_S_iiiS_:
.text._Z11detect_bombPiS_S_iiiS_:
[----:B------:R-:W-:Y:S08]  /*0000*/  LDC R1, c[0x0][0x37c] ;  /* 0x0000df00ff017b82 */ /* 0x000ff00000000800 */
[----:B------:R-:W0:Y:S01]  /*0010*/  S2UR UR5, SR_CgaCtaId ;  /* 0x00000000000579c3 */ /* 0x000e220000008800 */
[----:B------:R-:W1:Y:S01]  /*0020*/  S2R R0, SR_TID.Y ;  /* 0x0000000000007919 */ /* 0x000e620000002200 */
[----:B------:R-:W-:Y:S01]  /*0030*/  UMOV UR4, 0x400 ;  /* 0x0000040000047882 */ /* 0x000fe20000000000 */
[----:B------:R-:W-:Y:S01]  /*0040*/  IMAD.MOV.U32 R2, RZ, RZ, 0x1 ;  /* 0x00000001ff027424 */ /* 0x000fe200078e00ff */
[----:B------:R-:W2:Y:S01]  /*0050*/  LDCU.64 UR6, c[0x0][0x358] ;  /* 0x00006b00ff0677ac */ /* 0x000ea20008000a00 */
[----:B------:R-:W3:Y:S03]  /*0060*/  S2R R3, SR_TID.X ;  /* 0x0000000000037919 */ /* 0x000ee60000002100 */
[----:B------:R-:W3:Y:S08]  /*0070*/  LDC R4, c[0x0][0x360] ;  /* 0x0000d800ff047b82 */ /* 0x000ef00000000800 */
[----:B------:R-:W1:Y:S08]  /*0080*/  S2UR UR9, SR_CTAID.Y ;  /* 0x00000000000979c3 */ /* 0x000e700000002600 */
[----:B------:R-:W1:Y:S01]  /*0090*/  LDC R5, c[0x0][0x364] ;  /* 0x0000d900ff057b82 */ /* 0x000e620000000800 */
[----:B0-----:R-:W-:-:S07]  /*00a0*/  ULEA UR4, UR5, UR4, 0x18 ;  /* 0x0000000405047291 */ /* 0x001fce000f8ec0ff */
[----:B------:R-:W3:Y:S02]  /*00b0*/  S2UR UR8, SR_CTAID.X ;  /* 0x00000000000879c3 */ /* 0x000ee40000002500 */
[----:B------:R0:W-:Y:S06]  /*00c0*/  STS.U8 [UR4], R2 ;  /* 0x00000002ff007988 */ /* 0x0001ec0008000004 */
[----:B------:R-:W4:Y:S01]  /*00d0*/  LDC R6, c[0x0][0x398] ;  /* 0x0000e600ff067b82 */ /* 0x000f220000000800 */
[----:B-1----:R-:W-:-:S04]  /*00e0*/  IMAD R5, R5, UR9, R0 ;  /* 0x0000000905057c24 */ /* 0x002fc8000f8e0200 */
[----:B------:R-:W-:Y:S02]  /*00f0*/  IMAD.SHL.U32 R5, R5, 0x2, RZ ;  /* 0x0000000205057824 */ /* 0x000fe400078e00ff */
[----:B---3--:R-:W-:-:S04]  /*0100*/  IMAD R4, R4, UR8, R3 ;  /* 0x0000000804047c24 */ /* 0x008fc8000f8e0203 */
[----:B------:R-:W-:Y:S01]  /*0110*/  IMAD.SHL.U32 R4, R4, 0x2, RZ ;  /* 0x0000000204047824 */ /* 0x000fe200078e00ff */
[----:B0-2-4-:R-:W-:-:S07]  /*0120*/  VIADDMNMX R3, R5, 0x2, R6, PT ;  /* 0x0000000205037846 */ /* 0x015fce0003800106 */
.L_x_41:
[----:B0-----:R-:W0:Y:S01]  /*0130*/  S2R R0, SR_TID.X ;  /* 0x0000000000007919 */ /* 0x001e220000002100 */
[----:B-1----:R-:W1:Y:S01]  /*0140*/  LDCU UR4, c[0x0][0x398] ;  /* 0x00007300ff0477ac */ /* 0x002e620008000800 */
[----:B------:R-:W-:Y:S01]  /*0150*/  BSSY.RECONVERGENT B2, `(.L_x_0) ;  /* 0x00001b8000027945 */ /* 0x000fe20003800200 */
[----:B------:R-:W0:Y:S01]  /*0160*/  S2R R7, SR_TID.Y ;  /* 0x0000000000077919 */ /* 0x000e220000002200 */
[----:B--2---:R-:W2:Y:S01]  /*0170*/  LDCU UR10, c[0x0][0x398] ;  /* 0x00007300ff0a77ac */ /* 0x004ea20008000800 */
[----:B---3--:R-:W3:Y:S01]  /*0180*/  LDCU.64 UR8, c[0x0][0x388] ;  /* 0x00007100ff0877ac */ /* 0x008ee20008000a00 */
[----:B------:R-:W-:Y:S01]  /*0190*/  BAR.SYNC.DEFER_BLOCKING 0x0 ;  /* 0x0000000000007b1d */ /* 0x000fe20000010000 */
[----:B0-----:R-:W-:-:S13]  /*01a0*/  LOP3.LUT P0, RZ, R0, R7, RZ, 0xfc, !PT ;  /* 0x0000000700ff7212 */ /* 0x001fda000780fcff */
[----:B------:R-:W0:Y:S01]  /*01b0*/  @!P0 S2R R7, SR_CgaCtaId ;  /* 0x0000000000078919 */ /* 0x000e220000008800 */
[----:B------:R-:W-:-:S04]  /*01c0*/  @!P0 MOV R0, 0x400 ;  /* 0x0000040000008802 */ /* 0x000fc80000000f00 */
[----:B0-----:R-:W-:-:S05]  /*01d0*/  @!P0 LEA R0, R7, R0, 0x18 ;  /* 0x0000000007008211 */ /* 0x001fca00078ec0ff */
[----:B------:R0:W-:Y:S01]  /*01e0*/  @!P0 STS.U8 [R0], RZ ;  /* 0x000000ff00008388 */ /* 0x0001e20000000000 */
[----:B------:R-:W-:Y:S01]  /*01f0*/  BAR.SYNC.DEFER_BLOCKING 0x0 ;  /* 0x0000000000007b1d */ /* 0x000fe20000010000 */
[----:B-1----:R-:W-:-:S13]  /*0200*/  ISETP.GE.AND P0, PT, R5, UR4, PT ;  /* 0x0000000405007c0c */ /* 0x002fda000bf06270 */
[----:B0-234-:R-:W-:Y:S05]  /*0210*/  @P0 BRA `(.L_x_1) ;  /* 0x0000001800ac0947 */ /* 0x01dfea0003800000 */
[----:B------:R-:W-:-:S07]  /*0220*/  IMAD.MOV.U32 R2, RZ, RZ, R5 ;  /* 0x000000ffff027224 */ /* 0x000fce00078e0005 */
.L_x_40:
[----:B0-----:R-:W0:Y:S01]  /*0230*/  LDC R9, c[0x0][0x39c] ;  /* 0x0000e700ff097b82 */ /* 0x001e220000000800 */
[----:B------:R-:W-:Y:S01]  /*0240*/  BSSY.RECONVERGENT B1, `(.L_x_2) ;  /* 0x00001a5000017945 */ /* 0x000fe20003800200 */
[----:B0-----:R-:W-:-:S13]  /*0250*/  ISETP.GE.AND P0, PT, R4, R9, PT ;  /* 0x000000090400720c */ /* 0x001fda0003f06270 */
[----:B-1234-:R-:W-:Y:S05]  /*0260*/  @P0 BRA `(.L_x_3) ;  /* 0x0000001800880947 */ /* 0x01efea0003800000 */
[----:B------:R-:W0:Y:S01]  /*0270*/  LDC R0, c[0x0][0x39c] ;  /* 0x0000e700ff007b82 */ /* 0x000e220000000800 */
[----:B------:R-:W-:Y:S02]  /*0280*/  IMAD R6, R2, R9, -R9 ;  /* 0x0000000902067224 */ /* 0x000fe400078e0a09 */
[----:B------:R-:W-:Y:S02]  /*0290*/  IMAD.MOV.U32 R7, RZ, RZ, R4 ;  /* 0x000000ffff077224 */ /* 0x000fe400078e0004 */
[----:B------:R-:W-:-:S03]  /*02a0*/  IMAD R8, R9, 0x2, R6 ;  /* 0x0000000209087824 */ /* 0x000fc600078e0206 */
[----:B------:R-:W1:Y:S08]  /*02b0*/  LDC.64 R28, c[0x0][0x388] ;  /* 0x0000e200ff1c7b82 */ /* 0x000e700000000a00 */
[----:B------:R-:W2:Y:S02]  /*02c0*/  LDC.64 R12, c[0x0][0x380] ;  /* 0x0000e000ff0c7b82 */ /* 0x000ea40000000a00 */
.L_x_39:
[----:B0-----:R-:W-:-:S04]  /*02d0*/  IMAD R23, R2, R0, R7 ;  /* 0x0000000002177224 */ /* 0x001fc800078e0207 */
[----:B-123--:R-:W-:-:S05]  /*02e0*/  IMAD.WIDE R10, R23, 0x4, R28 ;  /* 0x00000004170a7825 */ /* 0x00efca00078e021c */
[----:B------:R-:W3:Y:S01]  /*02f0*/  LDG.E R9, desc[UR6][R10.64] ;  /* 0x000000060a097981 */ /* 0x000ee2000c1e1900 */
[----:B------:R-:W-:Y:S01]  /*0300*/  BSSY.RECONVERGENT B0, `(.L_x_4) ;  /* 0x0000194000007945 */ /* 0x000fe20003800200 */
[----:B---3--:R-:W-:Y:S01]  /*0310*/  ISETP.NE.AND P0, PT, R9, 0x1, PT ;  /* 0x000000010900780c */ /* 0x008fe20003f05270 */
[----:B------:R-:W-:-:S12]  /*0320*/  IMAD.MOV.U32 R9, RZ, RZ, R7 ;  /* 0x000000ffff097224 */ /* 0x000fd800078e0007 */
[----:B----4-:R-:W-:Y:S05]  /*0330*/  @P0 BRA `(.L_x_5) ;  /* 0x0000001800400947 */ /* 0x010fea0003800000 */
[----:B--2---:R-:W-:-:S06]  /*0340*/  IMAD.WIDE R22, R23, 0x4, R12 ;  /* 0x0000000417167825 */ /* 0x004fcc00078e020c */
[----:B------:R-:W2:Y:S02]  /*0350*/  LDG.E R22, desc[UR6][R22.64] ;  /* 0x0000000616167981 */ /* 0x000ea4000c1e1900 */
[----:B--2---:R-:W-:-:S13]  /*0360*/  ISETP.NE.AND P0, PT, R22, -0x1, PT ;  /* 0xffffffff1600780c */ /* 0x004fda0003f05270 */
[----:B------:R-:W-:Y:S05]  /*0370*/  @!P0 BRA `(.L_x_5) ;  /* 0x0000001800308947 */ /* 0x000fea0003800000 */
[C---:B------:R-:W-:Y:S02]  /*0380*/  ISETP.GT.AND P3, PT, R7.reuse, R0, PT ;  /* 0x000000000700720c */ /* 0x040fe40003f64270 */
[C---:B------:R-:W-:Y:S02]  /*0390*/  ISETP.GT.AND P1, PT, R2.reuse, UR10, PT ;  /* 0x0000000a02007c0c */ /* 0x040fe4000bf24270 */
[----:B------:R-:W-:Y:S02]  /*03a0*/  ISETP.LT.OR P3, PT, R7, 0x1, P3 ;  /* 0x000000010700780c */ /* 0x000fe40001f61670 */
[----:B------:R-:W-:Y:S02]  /*03b0*/  ISETP.EQ.OR P1, PT, R2, RZ, P1 ;  /* 0x000000ff0200720c */ /* 0x000fe40000f22670 */
[----:B------:R-:W-:Y:S02]  /*03c0*/  IADD3 R15, PT, PT, R6, -0x1, R7 ;  /* 0xffffffff060f7810 */ /* 0x000fe40007ffe007 */
[----:B------:R-:W-:-:S03]  /*03d0*/  PLOP3.LUT P0, PT, P1, P3, PT, 0xf8, 0x8f ;  /* 0x00000000008f781c */ /* 0x000fc60000f07f70 */
[----:B------:R-:W-:-:S10]  /*03e0*/  IMAD.WIDE R14, R15, 0x4, R28 ;  /* 0x000000040f0e7825 */ /* 0x000fd400078e021c */
[----:B------:R-:W2:Y:S01]  /*03f0*/  @!P0 LDG.E R16, desc[UR6][R14.64] ;  /* 0x000000060e108981 */ /* 0x000ea2000c1e1900 */
[----:B------:R-:W-:-:S04]  /*0400*/  ISETP.GE.AND P5, PT, R7, R0, PT ;  /* 0x000000000700720c */ /* 0x000fc80003fa6270 */
[----:B------:R-:W-:-:S04]  /*0410*/  ISETP.LT.OR P5, PT, R7, RZ, P5 ;  /* 0x000000ff0700720c */ /* 0x000fc80002fa1670 */
[----:B------:R-:W-:-:S13]  /*0420*/  PLOP3.LUT P6, PT, P1, P5, PT, 0xf8, 0x8f ;  /* 0x00000000008f781c */ /* 0x000fda0000fcbf70 */
[----:B------:R-:W3:Y:S01]  /*0430*/  @!P6 LDG.E R18, desc[UR6][R14.64+0x4] ;  /* 0x000004060e12e981 */ /* 0x000ee2000c1e1900 */
[----:B------:R-:W-:Y:S01]  /*0440*/  VIADD R17, R7, 0x1 ;  /* 0x0000000107117836 */ /* 0x000fe20000000000 */
[----:B------:R-:W-:Y:S01]  /*0450*/  SHF.R.S32.HI R20, RZ, 0x1f, R6 ;  /* 0x0000001fff147819 */ /* 0x000fe20000011406 */
[----:B------:R-:W-:Y:S01]  /*0460*/  IMAD.MOV.U32 R23, RZ, RZ, RZ ;  /* 0x000000ffff177224 */ /* 0x000fe200078e00ff */
[----:B------:R-:W-:Y:S02]  /*0470*/  SHF.R.S32.HI R27, RZ, 0x1f, R7 ;  /* 0x0000001fff1b7819 */ /* 0x000fe40000011407 */
[----:B------:R-:W-:-:S04]  /*0480*/  ISETP.GE.AND P4, PT, R17, R0, PT ;  /* 0x000000001100720c */ /* 0x000fc80003f86270 */
[----:B------:R-:W-:Y:S02]  /*0490*/  ISETP.LT.OR P4, PT, R7, -0x1, P4 ;  /* 0xffffffff0700780c */ /* 0x000fe40002781670 */
[----:B--2---:R-:W-:-:S04]  /*04a0*/  @!P0 ISETP.NE.AND P2, PT, R16, -0x1, PT ;  /* 0xffffffff1000880c */ /* 0x004fc80003f45270 */
[----:B------:R-:W-:Y:S02]  /*04b0*/  @!P0 SEL R23, RZ, 0x1, P2 ;  /* 0x00000001ff178807 */ /* 0x000fe40001000000 */
[----:B------:R-:W-:Y:S02]  /*04c0*/  IADD3 R17, P0, PT, R6, R7, RZ ;  /* 0x0000000706117210 */ /* 0x000fe40007f1e0ff */
[----:B------:R-:W-:-:S03]  /*04d0*/  PLOP3.LUT P2, PT, P1, P4, PT, 0xf8, 0x8f ;  /* 0x00000000008f781c */ /* 0x000fc60000f49f70 */
[----:B------:R-:W-:Y:S01]  /*04e0*/  IMAD.X R20, R20, 0x1, R27, P0 ;  /* 0x0000000114147824 */ /* 0x000fe200000e061b */
[----:B------:R-:W-:-:S04]  /*04f0*/  LEA R16, P0, R17, UR8, 0x2 ;  /* 0x0000000811107c11 */ /* 0x000fc8000f8010ff */
[----:B------:R-:W-:-:S05]  /*0500*/  LEA.HI.X R17, R17, UR9, R20, 0x2, P0 ;  /* 0x0000000911117c11 */ /* 0x000fca00080f1414 */
[----:B------:R-:W2:Y:S01]  /*0510*/  @!P2 LDG.E R19, desc[UR6][R16.64+0x4] ;  /* 0x000004061013a981 */ /* 0x000ea2000c1e1900 */
[----:B---3--:R-:W-:Y:S01]  /*0520*/  ISETP.NE.AND P0, PT, R18, -0x1, !P6 ;  /* 0xffffffff1200780c */ /* 0x008fe20007705270 */
[----:B------:R-:W-:-:S12]  /*0530*/  @!P6 VIADD R18, R23, 0x1 ;  /* 0x000000011712e836 */ /* 0x000fd80000000000 */
[----:B------:R-:W-:Y:S01]  /*0540*/  @P0 IMAD.MOV R18, RZ, RZ, R23 ;  /* 0x000000ffff120224 */ /* 0x000fe200078e0217 */
[----:B------:R-:W-:-:S13]  /*0550*/  ISETP.GE.OR P0, PT, R2, UR10, P3 ;  /* 0x0000000a02007c0c */ /* 0x000fda0009f06670 */
[----:B------:R-:W3:Y:S01]  /*0560*/  @!P0 LDG.E R20, desc[UR6][R10.64+-0x4] ;  /* 0xfffffc060a148981 */ /* 0x000ee2000c1e1900 */
[----:B------:R-:W-:Y:S01]  /*0570*/  @!P6 IMAD.MOV.U32 R23, RZ, RZ, R18 ;  /* 0x000000ffff17e224 */ /* 0x000fe200078e0012 */
[----:B------:R-:W-:-:S13]  /*0580*/  PLOP3.LUT P5, PT, P1, P5, PT, 0xf8, 0x8f ;  /* 0x00000000008f781c */ /* 0x000fda0000fabf70 */
[----:B------:R-:W4:Y:S01]  /*0590*/  @!P5 LDG.E R18, desc[UR6][R14.64+0x4] ;  /* 0x000004060e12d981 */ /* 0x000f22000c1e1900 */
[----:B--2---:R-:W-:Y:S01]  /*05a0*/  ISETP.NE.AND P6, PT, R19, -0x1, !P2 ;  /* 0xffffffff1300780c */ /* 0x004fe200057c5270 */
[----:B------:R-:W-:-:S12]  /*05b0*/  @!P2 VIADD R19, R23, 0x1 ;  /* 0x000000011713a836 */ /* 0x000fd80000000000 */
[----:B------:R-:W-:Y:S01]  /*05c0*/  @P6 IMAD.MOV R19, RZ, RZ, R23 ;  /* 0x000000ffff136224 */ /* 0x000fe200078e0217 */
[----:B------:R-:W-:Y:S02]  /*05d0*/  PLOP3.LUT P6, PT, P1, P3, PT, 0xf8, 0x8f ;  /* 0x00000000008f781c */ /* 0x000fe40000fc7f70 */
[----:B------:R-:W-:Y:S01]  /*05e0*/  PLOP3.LUT P1, PT, P1, P4, PT, 0xf8, 0x8f ;  /* 0x00000000008f781c */ /* 0x000fe20000f29f70 */
[----:B------:R-:W-:Y:S01]  /*05f0*/  @!P2 IMAD.MOV.U32 R23, RZ, RZ, R19 ;  /* 0x000000ffff17a224 */ /* 0x000fe200078e0013 */
[----:B------:R-:W-:Y:S02]  /*0600*/  P2R R26, PR, RZ, 0x20 ;  /* 0x00000020ff1a7803 */ /* 0x000fe40000000000 */
[----:B------:R-:W-:-:S07]  /*0610*/  P2R R25, PR, RZ, 0x40 ;  /* 0x00000040ff197803 */ /* 0x000fce0000000000 */
[----:B------:R-:W2:Y:S04]  /*0620*/  @!P6 LDG.E R24, desc[UR6][R14.64] ;  /* 0x000000060e18e981 */ /* 0x000ea8000c1e1900 */
[----:B------:R-:W5:Y:S01]  /*0630*/  @!P1 LDG.E R19, desc[UR6][R16.64+0x4] ;  /* 0x0000040610139981 */ /* 0x000f62000c1e1900 */
[----:B---3--:R-:W-:-:S03]  /*0640*/  ISETP.NE.AND P2, PT, R20, -0x1, !P0 ;  /* 0xffffffff1400780c */ /* 0x008fc60004745270 */
[----:B------:R-:W3:Y:S01]  /*0650*/  @!P0 LDG.E R20, desc[UR6][R10.64+-0x4] ;  /* 0xfffffc060a148981 */ /* 0x000ee2000c1e1900 */
[----:B------:R-:W-:-:S09]  /*0660*/  @!P0 VIADD R21, R23, 0x1 ;  /* 0x0000000117158836 */ /* 0x000fd20000000000 */
[----:B------:R-:W-:Y:S01]  /*0670*/  @P2 IMAD.MOV R21, RZ, RZ, R23 ;  /* 0x000000ffff152224 */ /* 0x000fe200078e0217 */
[----:B--2---:R-:W-:Y:S01]  /*0680*/  @!P6 ISETP.NE.AND P2, PT, R24, RZ, PT ;  /* 0x000000ff1800e20c */ /* 0x004fe20003f45270 */
[----:B------:R-:W-:-:S03]  /*0690*/  IMAD.MOV.U32 R24, RZ, RZ, RZ ;  /* 0x000000ffff187224 */ /* 0x000fc600078e00ff */
[----:B------:R-:W-:Y:S02]  /*06a0*/  @!P6 SEL R24, RZ, 0x1, P2 ;  /* 0x00000001ff18e807 */ /* 0x000fe40001000000 */
[----:B----4-:R-:W-:-:S03]  /*06b0*/  ISETP.NE.AND P2, PT, R18, RZ, !P5 ;  /* 0x000000ff1200720c */ /* 0x010fc60006f45270 */
[----:B------:R-:W-:-:S10]  /*06c0*/  @!P5 VIADD R18, R24, 0x1 ;  /* 0x000000011812d836 */ /* 0x000fd40000000000 */
[----:B------:R-:W-:Y:S01]  /*06d0*/  @P2 IMAD.MOV R18, RZ, RZ, R24 ;  /* 0x000000ffff122224 */ /* 0x000fe200078e0218 */
[----:B-----5:R-:W-:-:S03]  /*06e0*/  ISETP.NE.AND P2, PT, R19, RZ, !P1 ;  /* 0x000000ff1300720c */ /* 0x020fc60004f45270 */
[----:B------:R-:W-:-:S04]  /*06f0*/  @!P5 IMAD.MOV.U32 R24, RZ, RZ, R18 ;  /* 0x000000ffff18d224 */ /* 0x000fc800078e0012 */
[----:B------:R-:W-:-:S06]  /*0700*/  @!P1 VIADD R18, R24, 0x1 ;  /* 0x0000000118129836 */ /* 0x000fcc0000000000 */
[----:B------:R-:W-:Y:S01]  /*0710*/  @P2 IMAD.MOV R18, RZ, RZ, R24 ;  /* 0x000000ffff122224 */ /* 0x000fe200078e0218 */
[----:B---3--:R-:W-:-:S03]  /*0720*/  ISETP.NE.AND P2, PT, R20, RZ, !P0 ;  /* 0x000000ff1400720c */ /* 0x008fc60004745270 */
[----:B------:R-:W-:-:S04]  /*0730*/  @!P1 IMAD.MOV.U32 R24, RZ, RZ, R18 ;  /* 0x000000ffff189224 */ /* 0x000fc800078e0012 */
[----:B------:R-:W-:-:S06]  /*0740*/  @!P0 VIADD R20, R24, 0x1 ;  /* 0x0000000118148836 */ /* 0x000fcc0000000000 */
[----:B------:R-:W-:Y:S01]  /*0750*/  @P2 IMAD.MOV R20, RZ, RZ, R24 ;  /* 0x000000ffff142224 */ /* 0x000fe200078e0218 */
[----:B------:R-:W-:-:S13]  /*0760*/  ISETP.GE.OR P2, PT, R2, UR10, P4 ;  /* 0x0000000a02007c0c */ /* 0x000fda000a746670 */
[----:B------:R-:W2:Y:S01]  /*0770*/  @!P2 LDG.E R19, desc[UR6][R10.64+0x4] ;  /* 0x000004060a13a981 */ /* 0x000ea2000c1e1900 */
[----:B------:R-:W-:-:S04]  /*0780*/  @!P0 IMAD.MOV.U32 R23, RZ, RZ, R21 ;  /* 0x000000ffff178224 */ /* 0x000fc800078e0015 */
[----:B------:R-:W-:Y:S01]  /*0790*/  @!P2 VIADD R18, R23, 0x1 ;  /* 0x000000011712a836 */ /* 0x000fe20000000000 */
[----:B--2---:R-:W-:Y:S02]  /*07a0*/  ISETP.NE.AND P5, PT, R19, -0x1, !P2 ;  /* 0xffffffff1300780c */ /* 0x004fe400057a5270 */
[----:B------:R-:W2:Y:S11]  /*07b0*/  @!P2 LDG.E R19, desc[UR6][R10.64+0x4] ;  /* 0x000004060a13a981 */ /* 0x000eb6000c1e1900 */
[----:B------:R-:W-:-:S04]  /*07c0*/  @P5 IMAD.MOV R18, RZ, RZ, R23 ;  /* 0x000000ffff125224 */ /* 0x000fc800078e0217 */
[----:B------:R-:W-:Y:S02]  /*07d0*/  @!P2 IMAD.MOV.U32 R23, RZ, RZ, R18 ;  /* 0x000000ffff17a224 */ /* 0x000fe400078e0012 */
[----:B------:R-:W-:-:S05]  /*07e0*/  VIADD R18, R2, 0x1 ;  /* 0x0000000102127836 */ /* 0x000fca0000000000 */
[C---:B------:R-:W-:Y:S02]  /*07f0*/  ISETP.GE.OR P3, PT, R18.reuse, UR10, P3 ;  /* 0x0000000a12007c0c */ /* 0x040fe40009f66670 */
[C---:B------:R-:W-:Y:S02]  /*0800*/  ISETP.GE.OR P4, PT, R18.reuse, UR10, P4 ;  /* 0x0000000a12007c0c */ /* 0x040fe4000a786670 */
[----:B------:R-:W-:Y:S02]  /*0810*/  ISETP.GE.AND P6, PT, R18, UR10, PT ;  /* 0x0000000a12007c0c */ /* 0x000fe4000bfc6270 */
[----:B--2---:R-:W-:Y:S02]  /*0820*/  ISETP.NE.AND P5, PT, R19, RZ, !P2 ;  /* 0x000000ff1300720c */ /* 0x004fe400057a5270 */
[----:B------:R-:W-:-:S05]  /*0830*/  IADD3 R19, PT, PT, R8, -0x1, R7 ;  /* 0xffffffff08137810 */ /* 0x000fca0007ffe007 */
[----:B------:R-:W-:-:S05]  /*0840*/  IMAD.WIDE R18, R19, 0x4, R28 ;  /* 0x0000000413127825 */ /* 0x000fca00078e021c */
[----:B------:R-:W2:Y:S01]  /*0850*/  @!P3 LDG.E R21, desc[UR6][R18.64] ;  /* 0x000000061215b981 */ /* 0x000ea2000c1e1900 */
[----:B------:R-:W-:-:S04]  /*0860*/  @!P0 IMAD.MOV.U32 R24, RZ, RZ, R20 ;  /* 0x000000ffff188224 */ /* 0x000fc800078e0014 */
[----:B------:R-:W-:Y:S02]  /*0870*/  @!P2 VIADD R20, R24, 0x1 ;  /* 0x000000011814a836 */ /* 0x000fe40000000000 */
[----:B------:R-:W-:-:S04]  /*0880*/  @P5 IMAD.MOV R20, RZ, RZ, R24 ;  /* 0x000000ffff145224 */ /* 0x000fc800078e0218 */
[----:B------:R-:W-:Y:S02]  /*0890*/  @!P2 IMAD.MOV.U32 R24, RZ, RZ, R20 ;  /* 0x000000ffff18a224 */ /* 0x000fe400078e0014 */
[----:B------:R-:W-:Y:S01]  /*08a0*/  @!P3 VIADD R20, R23, 0x1 ;  /* 0x000000011714b836 */ /* 0x000fe20000000000 */
[----:B--2---:R-:W-:-:S13]  /*08b0*/  ISETP.NE.AND P5, PT, R21, -0x1, !P3 ;  /* 0xffffffff1500780c */ /* 0x004fda0005fa5270 */
[----:B------:R-:W-:Y:S01]  /*08c0*/  @P5 IMAD.MOV R20, RZ, RZ, R23 ;  /* 0x000000ffff145224 */ /* 0x000fe200078e0217 */
[----:B------:R-:W-:-:S04]  /*08d0*/  ISETP.GE.OR P5, PT, R7, R0, P6 ;  /* 0x000000000700720c */ /* 0x000fc800037a6670 */
[----:B------:R-:W-:-:S13]  /*08e0*/  ISETP.LT.OR P5, PT, R7, RZ, P5 ;  /* 0x000000ff0700720c */ /* 0x000fda0002fa1670 */
[----:B------:R-:W2:Y:S01]  /*08f0*/  @!P5 LDG.E R21, desc[UR6][R18.64+0x4] ;  /* 0x000004061215d981 */ /* 0x000ea2000c1e1900 */
[----:B------:R-:W-:Y:S01]  /*0900*/  @!P3 IMAD.MOV.U32 R23, RZ, RZ, R20 ;  /* 0x000000ffff17b224 */ /* 0x000fe200078e0014 */
[----:B--2---:R-:W-:Y:S02]  /*0910*/  ISETP.NE.AND P6, PT, R21, -0x1, !P5 ;  /* 0xffffffff1500780c */ /* 0x004fe40006fc5270 */
[----:B------:R-:W2:Y:S01]  /*0920*/  @!P3 LDG.E R21, desc[UR6][R18.64] ;  /* 0x000000061215b981 */ /* 0x000ea2000c1e1900 */
[----:B------:R-:W-:-:S10]  /*0930*/  @!P5 VIADD R20, R23, 0x1 ;  /* 0x000000011714d836 */ /* 0x000fd40000000000 */
[----:B------:R-:W-:Y:S01]  /*0940*/  @P6 IMAD.MOV R20, RZ, RZ, R23 ;  /* 0x000000ffff146224 */ /* 0x000fe200078e0217 */
[----:B--2---:R-:W-:Y:S02]  /*0950*/  ISETP.NE.AND P6, PT, R21, RZ, !P3 ;  /* 0x000000ff1500720c */ /* 0x004fe40005fc5270 */
[----:B------:R-:W2:Y:S01]  /*0960*/  @!P5 LDG.E R21, desc[UR6][R18.64+0x4] ;  /* 0x000004061215d981 */ /* 0x000ea2000c1e1900 */
[----:B------:R-:W-:Y:S02]  /*0970*/  @!P5 IMAD.MOV.U32 R23, RZ, RZ, R20 ;  /* 0x000000ffff17d224 */ /* 0x000fe400078e0014 */
[----:B------:R-:W-:-:S08]  /*0980*/  @!P3 VIADD R20, R24, 0x1 ;  /* 0x000000011814b836 */ /* 0x000fd00000000000 */
[----:B------:R-:W-:-:S04]  /*0990*/  @P6 IMAD.MOV R20, RZ, RZ, R24 ;  /* 0x000000ffff146224 */ /* 0x000fc800078e0218 */
[----:B------:R-:W-:-:S04]  /*09a0*/  @!P3 IMAD.MOV.U32 R24, RZ, RZ, R20 ;  /* 0x000000ffff18b224 */ /* 0x000fc800078e0014 */
[----:B------:R-:W-:Y:S01]  /*09b0*/  @!P5 VIADD R20, R24, 0x1 ;  /* 0x000000011814d836 */ /* 0x000fe20000000000 */
[----:B--2---:R-:W-:-:S13]  /*09c0*/  ISETP.NE.AND P6, PT, R21, RZ, !P5 ;  /* 0x000000ff1500720c */ /* 0x004fda0006fc5270 */
[----:B------:R-:W-:Y:S01]  /*09d0*/  @P6 IMAD.MOV R20, RZ, RZ, R24 ;  /* 0x000000ffff146224 */ /* 0x000fe200078e0218 */
[----:B------:R-:W-:-:S03]  /*09e0*/  IADD3 R21, P6, PT, R8, R7, RZ ;  /* 0x0000000708157210 */ /* 0x000fc60007fde0ff */
[----:B------:R-:W-:Y:S01]  /*09f0*/  @!P5 IMAD.MOV.U32 R24, RZ, RZ, R20 ;  /* 0x000000ffff18d224 */ /* 0x000fe200078e0014 */
[----:B------:R-:W-:Y:S02]  /*0a00*/  LEA.HI.X.SX32 R27, R8, R27, 0x1, P6 ;  /* 0x0000001b081b7211 */ /* 0x000fe400030f0eff */
[----:B------:R-:W-:-:S04]  /*0a10*/  LEA R20, P6, R21, UR8, 0x2 ;  /* 0x0000000815147c11 */ /* 0x000fc8000f8c10ff */
[----:B------:R-:W-:-:S05]  /*0a20*/  LEA.HI.X R21, R21, UR9, R27, 0x2, P6 ;  /* 0x0000000915157c11 */ /* 0x000fca000b0f141b */
[----:B------:R-:W2:Y:S02]  /*0a30*/  @!P4 LDG.E R27, desc[UR6][R20.64+0x4] ;  /* 0x00000406141bc981 */ /* 0x000ea4000c1e1900 */
[----:B--2---:R-:W-:Y:S01]  /*0a40*/  ISETP.NE.AND P6, PT, R27, -0x1, !P4 ;  /* 0xffffffff1b00780c */ /* 0x004fe200067c5270 */
[----:B------:R-:W-:-:S12]  /*0a50*/  @!P4 VIADD R27, R23, 0x1 ;  /* 0x00000001171bc836 */ /* 0x000fd80000000000 */
[----:B------:R-:W-:-:S04]  /*0a60*/  @P6 IMAD.MOV R27, RZ, RZ, R23 ;  /* 0x000000ffff1b6224 */ /* 0x000fc800078e0217 */
[----:B------:R-:W-:Y:S02]  /*0a70*/  @!P4 IMAD.MOV.U32 R23, RZ, RZ, R27 ;  /* 0x000000ffff17c224 */ /* 0x000fe400078e001b */
[----:B------:R-:W2:Y:S02]  /*0a80*/  @!P4 LDG.E R27, desc[UR6][R20.64+0x4] ;  /* 0x00000406141bc981 */ /* 0x000ea4000c1e1900 */
[----:B--2---:R-:W-:Y:S01]  /*0a90*/  ISETP.NE.AND P6, PT, R27, RZ, !P4 ;  /* 0x000000ff1b00720c */ /* 0x004fe200067c5270 */
[----:B------:R-:W-:-:S12]  /*0aa0*/  @!P4 VIADD R27, R24, 0x1 ;  /* 0x00000001181bc836 */ /* 0x000fd80000000000 */
[----:B------:R-:W-:-:S04]  /*0ab0*/  @P6 IMAD.MOV R27, RZ, RZ, R24 ;  /* 0x000000ffff1b6224 */ /* 0x000fc800078e0218 */
[----:B------:R-:W-:-:S04]  /*0ac0*/  @!P4 IMAD.MOV.U32 R24, RZ, RZ, R27 ;  /* 0x000000ffff18c224 */ /* 0x000fc800078e001b */
[----:B------:R-:W-:-:S05]  /*0ad0*/  IMAD.IADD R27, R24, 0x1, R23 ;  /* 0x00000001181b7824 */ /* 0x000fca00078e0217 */
[----:B------:R-:W-:-:S13]  /*0ae0*/  ISETP.NE.AND P6, PT, R27, R22, PT ;  /* 0x000000161b00720c */ /* 0x000fda0003fc5270 */
[----:B------:R-:W-:Y:S05]  /*0af0*/  @P6 BRA `(.L_x_6) ;  /* 0x0000000800b46947 */ /* 0x000fea0003800000 */
[----:B------:R-:W-:Y:S01]  /*0b00*/  ISETP.NE.AND P6, PT, R25, RZ, PT ;  /* 0x000000ff1900720c */ /* 0x000fe20003fc5270 */
[----:B------:R-:W-:-:S12]  /*0b10*/  BSSY.RECONVERGENT B3, `(.L_x_7) ;  /* 0x0000014000037945 */ /* 0x000fd80003800200 */
[----:B------:R-:W-:Y:S05]  /*0b20*/  @P6 BRA `(.L_x_8) ;  /* 0x0000000000486947 */ /* 0x000fea0003800000 */
[----:B------:R-:W2:Y:S02]  /*0b30*/  LDG.E R22, desc[UR6][R14.64] ;  /* 0x000000060e167981 */ /* 0x000ea4000c1e1900 */
[----:B--2---:R-:W-:-:S13]  /*0b40*/  ISETP.NE.AND P6, PT, R22, RZ, PT ;  /* 0x000000ff1600720c */ /* 0x004fda0003fc5270 */
[----:B------:R-:W-:Y:S05]  /*0b50*/  @P6 BRA `(.L_x_8) ;  /* 0x00000000003c6947 */ /* 0x000fea0003800000 */
[----:B------:R-:W0:Y:S01]  /*0b60*/  S2R R24, SR_LANEID ;  /* 0x0000000000187919 */ /* 0x000e220000000000 */
[----:B------:R-:W-:Y:S01]  /*0b70*/  VOTEU.ANY UR4, UPT, PT ;  /* 0x0000000000047886 */ /* 0x000fe200038e0100 */
[----:B------:R-:W1:Y:S01]  /*0b80*/  LDC.64 R22, c[0x0][0x3a8] ;  /* 0x0000ea00ff167b82 */ /* 0x000e620000000a00 */
[----:B------:R-:W-:Y:S02]  /*0b90*/  UFLO.U32 UR5, UR4 ;  /* 0x00000004000572bd */ /* 0x000fe400080e0000 */
[----:B------:R-:W1:Y:S01]  /*0ba0*/  POPC R25, UR4 ;  /* 0x0000000400197d09 */ /* 0x000e620008000000 */
[----:B------:R-:W-:Y:S01]  /*0bb0*/  IMAD.MOV.U32 R27, RZ, RZ, -0x1 ;  /* 0xffffffffff1b7424 */ /* 0x000fe200078e00ff */
[----:B------:R-:W-:-:S04]  /*0bc0*/  UMOV UR4, 0x400 ;  /* 0x0000040000047882 */ /* 0x000fc80000000000 */
[----:B------:R-:W-:Y:S01]  /*0bd0*/  STG.E desc[UR6][R14.64], R27 ;  /* 0x0000001b0e007986 */ /* 0x000fe2000c101906 */
[----:B0-----:R-:W-:Y:S02]  /*0be0*/  ISETP.EQ.U32.AND P6, PT, R24, UR5, PT ;  /* 0x0000000518007c0c */ /* 0x001fe4000bfc2070 */
[----:B------:R-:W0:Y:S01]  /*0bf0*/  S2UR UR5, SR_CgaCtaId ;  /* 0x00000000000579c3 */ /* 0x000e220000008800 */
[----:B------:R-:W-:-:S10]  /*0c00*/  IMAD.MOV.U32 R24, RZ, RZ, 0x1 ;  /* 0x00000001ff187424 */ /* 0x000fd400078e00ff */
[----:B-1----:R1:W-:Y:S01]  /*0c10*/  @P6 REDG.E.ADD.STRONG.GPU desc[UR6][R22.64], R25 ;  /* 0x000000191600698e */ /* 0x0023e2000c12e106 */
[----:B0-----:R-:W-:Y:S01]  /*0c20*/  ULEA UR4, UR5, UR4, 0x18 ;  /* 0x0000000405047291 */ /* 0x001fe2000f8ec0ff */
[----:B-1----:R-:W-:-:S08]  /*0c30*/  PRMT R23, R24, 0x7610, R23 ;  /* 0x0000761018177816 */ /* 0x002fd00000000017 */
[----:B------:R0:W-:Y:S03]  /*0c40*/  STS.U8 [UR4], R23 ;  /* 0x00000017ff007988 */ /* 0x0001e60008000004 */
.L_x_8:
[----:B------:R-:W-:Y:S05]  /*0c50*/  BSYNC.RECONVERGENT B3 ;  /* 0x0000000000037941 */ /* 0x000fea0003800200 */
.L_x_7:
[----:B------:R-:W-:Y:S01]  /*0c60*/  ISETP.NE.AND P6, PT, R26, RZ, PT ;  /* 0x000000ff1a00720c */ /* 0x000fe20003fc5270 */
[----:B------:R-:W-:-:S12]  /*0c70*/  BSSY.RECONVERGENT B3, `(.L_x_9) ;  /* 0x0000014000037945 */ /* 0x000fd80003800200 */
[----:B------:R-:W-:Y:S05]  /*0c80*/  @P6 BRA `(.L_x_10) ;  /* 0x0000000000486947 */ /* 0x000fea0003800000 */
[----:B------:R-:W2:Y:S02]  /*0c90*/  LDG.E R22, desc[UR6][R14.64+0x4] ;  /* 0x000004060e167981 */ /* 0x000ea4000c1e1900 */
[----:B--2---:R-:W-:-:S13]  /*0ca0*/  ISETP.NE.AND P6, PT, R22, RZ, PT ;  /* 0x000000ff1600720c */ /* 0x004fda0003fc5270 */
[----:B------:R-:W-:Y:S05]  /*0cb0*/  @P6 BRA `(.L_x_10) ;  /* 0x00000000003c6947 */ /* 0x000fea0003800000 */
[----:B------:R-:W1:Y:S01]  /*0cc0*/  S2R R22, SR_LANEID ;  /* 0x0000000000167919 */ /* 0x000e620000000000 */
[----:B------:R-:W-:Y:S01]  /*0cd0*/  VOTEU.ANY UR4, UPT, PT ;  /* 0x0000000000047886 */ /* 0x000fe200038e0100 */
[----:B------:R-:W-:Y:S01]  /*0ce0*/  IMAD.MOV.U32 R25, RZ, RZ, -0x1 ;  /* 0xffffffffff197424 */ /* 0x000fe200078e00ff */
[----:B------:R-:W-:Y:S02]  /*0cf0*/  UFLO.U32 UR5, UR4 ;  /* 0x00000004000572bd */ /* 0x000fe400080e0000 */
[----:B0-----:R-:W0:Y:S02]  /*0d00*/  POPC R23, UR4 ;  /* 0x0000000400177d09 */ /* 0x001e240008000000 */
[----:B------:R2:W-:Y:S02]  /*0d10*/  STG.E desc[UR6][R14.64+0x4], R25 ;  /* 0x000004190e007986 */ /* 0x0005e4000c101906 */
[----:B--2---:R-:W0:Y:S01]  /*0d20*/  LDC.64 R14, c[0x0][0x3a8] ;  /* 0x0000ea00ff0e7b82 */ /* 0x004e220000000a00 */
[----:B-1----:R-:W-:-:S07]  /*0d30*/  ISETP.EQ.U32.AND P6, PT, R22, UR5, PT ;  /* 0x0000000516007c0c */ /* 0x002fce000bfc2070 */
[----:B------:R-:W1:Y:S01]  /*0d40*/  S2UR UR5, SR_CgaCtaId ;  /* 0x00000000000579c3 */ /* 0x000e620000008800 */
[----:B------:R-:W-:Y:S01]  /*0d50*/  UMOV UR4, 0x400 ;  /* 0x0000040000047882 */ /* 0x000fe20000000000 */
[----:B------:R-:W-:-:S04]  /*0d60*/  IMAD.MOV.U32 R22, RZ, RZ, 0x1 ;  /* 0x00000001ff167424 */ /* 0x000fc800078e00ff */
[----:B0-----:R0:W-:Y:S01]  /*0d70*/  @P6 REDG.E.ADD.STRONG.GPU desc[UR6][R14.64], R23 ;  /* 0x000000170e00698e */ /* 0x0011e2000c12e106 */
[----:B-1----:R-:W-:Y:S01]  /*0d80*/  ULEA UR4, UR5, UR4, 0x18 ;  /* 0x0000000405047291 */ /* 0x002fe2000f8ec0ff */
[----:B0-----:R-:W-:-:S08]  /*0d90*/  PRMT R15, R22, 0x7610, R15 ;  /* 0x00007610160f7816 */ /* 0x001fd0000000000f */
[----:B------:R1:W-:Y:S03]  /*0da0*/  STS.U8 [UR4], R15 ;  /* 0x0000000fff007988 */ /* 0x0003e60008000004 */
.L_x_10:
[----:B------:R-:W-:Y:S05]  /*0db0*/  BSYNC.RECONVERGENT B3 ;  /* 0x0000000000037941 */ /* 0x000fea0003800200 */
.L_x_9:
[----:B------:R-:W-:Y:S01]  /*0dc0*/  BSSY.RECONVERGENT B3, `(.L_x_11) ;  /* 0x0000015000037945 */ /* 0x000fe20003800200 */
[----:B------:R-:W-:-:S03]  /*0dd0*/  IMAD.MOV.U32 R22, RZ, RZ, 0x2 ;  /* 0x00000002ff167424 */ /* 0x000fc600078e00ff */
[----:B------:R-:W-:Y:S05]  /*0de0*/  @P1 BRA `(.L_x_12) ;  /* 0x0000000000481947 */ /* 0x000fea0003800000 */
[----:B------:R-:W2:Y:S02]  /*0df0*/  LDG.E R14, desc[UR6][R16.64+0x4] ;  /* 0x00000406100e7981 */ /* 0x000ea4000c1e1900 */
[----:B--2---:R-:W-:-:S13]  /*0e00*/  ISETP.NE.AND P1, PT, R14, RZ, PT ;  /* 0x000000ff0e00720c */ /* 0x004fda0003f25270 */
[----:B------:R-:W-:Y:S05]  /*0e10*/  @P1 BRA `(.L_x_12) ;  /* 0x00000000003c1947 */ /* 0x000fea0003800000 */
[----:B0-----:R-:W0:Y:S01]  /*0e20*/  S2R R23, SR_LANEID ;  /* 0x0000000000177919 */ /* 0x001e220000000000 */
[----:B------:R-:W-:Y:S01]  /*0e30*/  VOTEU.ANY UR4, UPT, PT ;  /* 0x0000000000047886 */ /* 0x000fe200038e0100 */
[----:B-1----:R-:W1:Y:S01]  /*0e40*/  LDC.64 R14, c[0x0][0x3a8] ;  /* 0x0000ea00ff0e7b82 */ /* 0x002e620000000a00 */
[----:B------:R-:W-:Y:S01]  /*0e50*/  UFLO.U32 UR5, UR4 ;  /* 0x00000004000572bd */ /* 0x000fe200080e0000 */
[----:B------:R-:W-:Y:S02]  /*0e60*/  IMAD.MOV.U32 R25, RZ, RZ, -0x1 ;  /* 0xffffffffff197424 */ /* 0x000fe400078e00ff */
[----:B------:R-:W-:-:S03]  /*0e70*/  IMAD.MOV.U32 R24, RZ, RZ, 0x1 ;  /* 0x00000001ff187424 */ /* 0x000fc600078e00ff */
[----:B------:R-:W-:Y:S01]  /*0e80*/  STG.E desc[UR6][R16.64+0x4], R25 ;  /* 0x0000041910007986 */ /* 0x000fe2000c101906 */
[----:B0-----:R-:W-:-:S04]  /*0e90*/  ISETP.EQ.U32.AND P1, PT, R23, UR5, PT ;  /* 0x0000000517007c0c */ /* 0x001fc8000bf22070 */
[----:B------:R-:W0:Y:S01]  /*0ea0*/  S2UR UR5, SR_CgaCtaId ;  /* 0x00000000000579c3 */ /* 0x000e220000008800 */
[----:B------:R-:W1:Y:S01]  /*0eb0*/  POPC R23, UR4 ;  /* 0x0000000400177d09 */ /* 0x000e620008000000 */
[----:B------:R-:W-:-:S07]  /*0ec0*/  UMOV UR4, 0x400 ;  /* 0x0000040000047882 */ /* 0x000fce0000000000 */
[----:B-1----:R1:W-:Y:S01]  /*0ed0*/  @P1 REDG.E.ADD.STRONG.GPU desc[UR6][R14.64], R23 ;  /* 0x000000170e00198e */ /* 0x0023e2000c12e106 */
[----:B0-----:R-:W-:Y:S01]  /*0ee0*/  ULEA UR4, UR5, UR4, 0x18 ;  /* 0x0000000405047291 */ /* 0x001fe2000f8ec0ff */
[----:B-1----:R-:W-:-:S08]  /*0ef0*/  PRMT R15, R24, 0x7610, R15 ;  /* 0x00007610180f7816 */ /* 0x002fd0000000000f */
[----:B------:R2:W-:Y:S03]  /*0f00*/  STS.U8 [UR4], R15 ;  /* 0x0000000fff007988 */ /* 0x0005e60008000004 */
.L_x_12:
[----:B------:R-:W-:Y:S05]  /*0f10*/  BSYNC.RECONVERGENT B3 ;  /* 0x0000000000037941 */ /* 0x000fea0003800200 */
.L_x_11:
[----:B------:R-:W-:Y:S04]  /*0f20*/  BSSY.RECONVERGENT B3, `(.L_x_13) ;  /* 0x0000014000037945 */ /* 0x000fe80003800200 */
[----:B------:R-:W-:Y:S05]  /*0f30*/  @P0 BRA `(.L_x_14) ;  /* 0x0000000000480947 */ /* 0x000fea0003800000 */
[----:B------:R-:W3:Y:S02]  /*0f40*/  LDG.E R14, desc[UR6][R10.64+-0x4] ;  /* 0xfffffc060a0e7981 */ /* 0x000ee4000c1e1900 */
[----:B---3--:R-:W-:-:S13]  /*0f50*/  ISETP.NE.AND P0, PT, R14, RZ, PT ;  /* 0x000000ff0e00720c */ /* 0x008fda0003f05270 */
[----:B------:R-:W-:Y:S05]  /*0f60*/  @P0 BRA `(.L_x_14) ;  /* 0x00000000003c0947 */ /* 0x000fea0003800000 */
[----:B------:R-:W3:Y:S01]  /*0f70*/  S2R R16, SR_LANEID ;  /* 0x0000000000107919 */ /* 0x000ee20000000000 */
[----:B------:R-:W-:Y:S01]  /*0f80*/  VOTEU.ANY UR4, UPT, PT ;  /* 0x0000000000047886 */ /* 0x000fe200038e0100 */
[----:B-12---:R-:W1:Y:S01]  /*0f90*/  LDC.64 R14, c[0x0][0x3a8] ;  /* 0x0000ea00ff0e7b82 */ /* 0x006e620000000a00 */
[----:B------:R-:W-:Y:S02]  /*0fa0*/  UFLO.U32 UR5, UR4 ;  /* 0x00000004000572bd */ /* 0x000fe400080e0000 */
[----:B------:R-:W1:Y:S01]  /*0fb0*/  POPC R17, UR4 ;  /* 0x0000000400117d09 */ /* 0x000e620008000000 */
[----:B0-----:R-:W-:Y:S01]  /*0fc0*/  IMAD.MOV.U32 R23, RZ, RZ, -0x1 ;  /* 0xffffffffff177424 */ /* 0x001fe200078e00ff */
[----:B------:R-:W-:-:S04]  /*0fd0*/  UMOV UR4, 0x400 ;  /* 0x0000040000047882 */ /* 0x000fc80000000000 */
[----:B------:R-:W-:Y:S01]  /*0fe0*/  STG.E desc[UR6][R10.64+-0x4], R23 ;  /* 0xfffffc170a007986 */ /* 0x000fe2000c101906 */
[----:B---3--:R-:W-:Y:S02]  /*0ff0*/  ISETP.EQ.U32.AND P0, PT, R16, UR5, PT ;  /* 0x0000000510007c0c */ /* 0x008fe4000bf02070 */
[----:B------:R-:W0:Y:S01]  /*1000*/  S2UR UR5, SR_CgaCtaId ;  /* 0x00000000000579c3 */ /* 0x000e220000008800 */
[----:B------:R-:W-:-:S10]  /*1010*/  IMAD.MOV.U32 R16, RZ, RZ, 0x1 ;  /* 0x00000001ff107424 */ /* 0x000fd400078e00ff */
[----:B-1----:R1:W-:Y:S01]  /*1020*/  @P0 REDG.E.ADD.STRONG.GPU desc[UR6][R14.64], R17 ;  /* 0x000000110e00098e */ /* 0x0023e2000c12e106 */
[----:B0-----:R-:W-:Y:S01]  /*1030*/  ULEA UR4, UR5, UR4, 0x18 ;  /* 0x0000000405047291 */ /* 0x001fe2000f8ec0ff */
[----:B-1----:R-:W-:-:S08]  /*1040*/  PRMT R15, R16, 0x7610, R15 ;  /* 0x00007610100f7816 */ /* 0x002fd0000000000f */
[----:B------:R3:W-:Y:S03]  /*1050*/  STS.U8 [UR4], R15 ;  /* 0x0000000fff007988 */ /* 0x0007e60008000004 */
.L_x_14:
[----:B------:R-:W-:Y:S05]  /*1060*/  BSYNC.RECONVERGENT B3 ;  /* 0x0000000000037941 */ /* 0x000fea0003800200 */
.L_x_13:
[----:B------:R-:W-:Y:S04]  /*1070*/  BSSY.RECONVERGENT B3, `(.L_x_15) ;  /* 0x0000014000037945 */ /* 0x000fe80003800200 */
[----:B------:R-:W-:Y:S05]  /*1080*/  @P2 BRA `(.L_x_16) ;  /* 0x0000000000482947 */ /* 0x000fea0003800000 */
[----:B------:R-:W4:Y:S02]  /*1090*/  LDG.E R14, desc[UR6][R10.64+0x4] ;  /* 0x000004060a0e7981 */ /* 0x000f24000c1e1900 */
[----:B----4-:R-:W-:-:S13]  /*10a0*/  ISETP.NE.AND P0, PT, R14, RZ, PT ;  /* 0x000000ff0e00720c */ /* 0x010fda0003f05270 */
[----:B------:R-:W-:Y:S05]  /*10b0*/  @P0 BRA `(.L_x_16) ;  /* 0x00000000003c0947 */ /* 0x000fea0003800000 */
[----:B------:R-:W4:Y:S01]  /*10c0*/  S2R R16, SR_LANEID ;  /* 0x0000000000107919 */ /* 0x000f220000000000 */
[----:B------:R-:W-:Y:S01]  /*10d0*/  VOTEU.ANY UR4, UPT, PT ;  /* 0x0000000000047886 */ /* 0x000fe200038e0100 */
[----:B-123--:R-:W1:Y:S01]  /*10e0*/  LDC.64 R14, c[0x0][0x3a8] ;  /* 0x0000ea00ff0e7b82 */ /* 0x00ee620000000a00 */
[----:B------:R-:W-:Y:S02]  /*10f0*/  UFLO.U32 UR5, UR4 ;  /* 0x00000004000572bd */ /* 0x000fe400080e0000 */
[----:B------:R-:W1:Y:S01]  /*1100*/  POPC R17, UR4 ;  /* 0x0000000400117d09 */ /* 0x000e620008000000 */
[----:B0-----:R-:W-:Y:S01]  /*1110*/  IMAD.MOV.U32 R23, RZ, RZ, -0x1 ;  /* 0xffffffffff177424 */ /* 0x001fe200078e00ff */
[----:B------:R-:W-:-:S04]  /*1120*/  UMOV UR4, 0x400 ;  /* 0x0000040000047882 */ /* 0x000fc80000000000 */
[----:B------:R-:W-:Y:S01]  /*1130*/  STG.E desc[UR6][R10.64+0x4], R23 ;  /* 0x000004170a007986 */ /* 0x000fe2000c101906 */
[----:B----4-:R-:W-:Y:S02]  /*1140*/  ISETP.EQ.U32.AND P0, PT, R16, UR5, PT ;  /* 0x0000000510007c0c */ /* 0x010fe4000bf02070 */
[----:B------:R-:W0:Y:S01]  /*1150*/  S2UR UR5, SR_CgaCtaId ;  /* 0x00000000000579c3 */ /* 0x000e220000008800 */
[----:B------:R-:W-:-:S10]  /*1160*/  IMAD.MOV.U32 R16, RZ, RZ, 0x1 ;  /* 0x00000001ff107424 */ /* 0x000fd400078e00ff */
[----:B-1----:R1:W-:Y:S01]  /*1170*/  @P0 REDG.E.ADD.STRONG.GPU desc[UR6][R14.64], R17 ;  /* 0x000000110e00098e */ /* 0x0023e2000c12e106 */
[----:B0-----:R-:W-:Y:S01]  /*1180*/  ULEA UR4, UR5, UR4, 0x18 ;  /* 0x0000000405047291 */ /* 0x001fe2000f8ec0ff */
[----:B-1----:R-:W-:-:S08]  /*1190*/  PRMT R15, R16, 0x7610, R15 ;  /* 0x00007610100f7816 */ /* 0x002fd0000000000f */
[----:B------:R4:W-:Y:S03]  /*11a0*/  STS.U8 [UR4], R15 ;  /* 0x0000000fff007988 */ /* 0x0009e60008000004 */
.L_x_16:
[----:B------:R-:W-:Y:S05]  /*11b0*/  BSYNC.RECONVERGENT B3 ;  /* 0x0000000000037941 */ /* 0x000fea0003800200 */
.L_x_15:
[----:B------:R-:W-:Y:S04]  /*11c0*/  BSSY.RECONVERGENT B3, `(.L_x_17) ;  /* 0x0000014000037945 */ /* 0x000fe80003800200 */
[----:B------:R-:W-:Y:S05]  /*11d0*/  @P3 BRA `(.L_x_18) ;  /* 0x0000000000483947 */ /* 0x000fea0003800000 */
[----:B------:R-:W5:Y:S02]  /*11e0*/  LDG.E R14, desc[UR6][R18.64] ;  /* 0x00000006120e7981 */ /* 0x000f64000c1e1900 */
[----:B-----5:R-:W-:-:S13]  /*11f0*/  ISETP.NE.AND P0, PT, R14, RZ, PT ;  /* 0x000000ff0e00720c */ /* 0x020fda0003f05270 */
[----:B------:R-:W-:Y:S05]  /*1200*/  @P0 BRA `(.L_x_18) ;  /* 0x00000000003c0947 */ /* 0x000fea0003800000 */
[----:B------:R-:W5:Y:S01]  /*1210*/  S2R R16, SR_LANEID ;  /* 0x0000000000107919 */ /* 0x000f620000000000 */
[----:B------:R-:W-:Y:S01]  /*1220*/  VOTEU.ANY UR4, UPT, PT ;  /* 0x0000000000047886 */ /* 0x000fe200038e0100 */
[----:B-1234-:R-:W1:Y:S01]  /*1230*/  LDC.64 R14, c[0x0][0x3a8] ;  /* 0x0000ea00ff0e7b82 */ /* 0x01ee620000000a00 */
[----:B------:R-:W-:Y:S02]  /*1240*/  UFLO.U32 UR5, UR4 ;  /* 0x00000004000572bd */ /* 0x000fe400080e0000 */
[----:B------:R-:W1:Y:S01]  /*1250*/  POPC R17, UR4 ;  /* 0x0000000400117d09 */ /* 0x000e620008000000 */
[----:B0-----:R-:W-:Y:S01]  /*1260*/  IMAD.MOV.U32 R23, RZ, RZ, -0x1 ;  /* 0xffffffffff177424 */ /* 0x001fe200078e00ff */
[----:B------:R-:W-:-:S04]  /*1270*/  UMOV UR4, 0x400 ;  /* 0x0000040000047882 */ /* 0x000fc80000000000 */
[----:B------:R-:W-:Y:S01]  /*1280*/  STG.E desc[UR6][R18.64], R23 ;  /* 0x0000001712007986 */ /* 0x000fe2000c101906 */
[----:B-----5:R-:W-:Y:S02]  /*1290*/  ISETP.EQ.U32.AND P0, PT, R16, UR5, PT ;  /* 0x0000000510007c0c */ /* 0x020fe4000bf02070 */
[----:B------:R-:W0:Y:S01]  /*12a0*/  S2UR UR5, SR_CgaCtaId ;  /* 0x00000000000579c3 */ /* 0x000e220000008800 */
[----:B------:R-:W-:-:S10]  /*12b0*/  IMAD.MOV.U32 R16, RZ, RZ, 0x1 ;  /* 0x00000001ff107424 */ /* 0x000fd400078e00ff */
[----:B-1----:R1:W-:Y:S01]  /*12c0*/  @P0 REDG.E.ADD.STRONG.GPU desc[UR6][R14.64], R17 ;  /* 0x000000110e00098e */ /* 0x0023e2000c12e106 */
[----:B0-----:R-:W-:Y:S01]  /*12d0*/  ULEA UR4, UR5, UR4, 0x18 ;  /* 0x0000000405047291 */ /* 0x001fe2000f8ec0ff */
[----:B-1----:R-:W-:-:S08]  /*12e0*/  PRMT R15, R16, 0x7610, R15 ;  /* 0x00007610100f7816 */ /* 0x002fd0000000000f */
[----:B------:R0:W-:Y:S03]  /*12f0*/  STS.U8 [UR4], R15 ;  /* 0x0000000fff007988 */ /* 0x0001e60008000004 */
.L_x_18:
[----:B------:R-:W-:Y:S05]  /*1300*/  BSYNC.RECONVERGENT B3 ;  /* 0x0000000000037941 */ /* 0x000fea0003800200 */
.L_x_17:
[----:B------:R-:W-:Y:S04]  /*1310*/  BSSY.RECONVERGENT B3, `(.L_x_19) ;  /* 0x0000014000037945 */ /* 0x000fe80003800200 */
[----:B------:R-:W-:Y:S05]  /*1320*/  @P5 BRA `(.L_x_20) ;  /* 0x0000000000485947 */ /* 0x000fea0003800000 */
[----:B------:R-:W5:Y:S02]  /*1330*/  LDG.E R14, desc[UR6][R18.64+0x4] ;  /* 0x00000406120e7981 */ /* 0x000f64000c1e1900 */
[----:B-----5:R-:W-:-:S13]  /*1340*/  ISETP.NE.AND P0, PT, R14, RZ, PT ;  /* 0x000000ff0e00720c */ /* 0x020fda0003f05270 */
[----:B------:R-:W-:Y:S05]  /*1350*/  @P0 BRA `(.L_x_20) ;  /* 0x00000000003c0947 */ /* 0x000fea0003800000 */
[----:B------:R-:W5:Y:S01]  /*1360*/  S2R R16, SR_LANEID ;  /* 0x0000000000107919 */ /* 0x000f620000000000 */
[----:B------:R-:W-:Y:S01]  /*1370*/  VOTEU.ANY UR4, UPT, PT ;  /* 0x0000000000047886 */ /* 0x000fe200038e0100 */
[----:B01234-:R-:W0:Y:S01]  /*1380*/  LDC.64 R14, c[0x0][0x3a8] ;  /* 0x0000ea00ff0e7b82 */ /* 0x01fe220000000a00 */
[----:B------:R-:W-:Y:S02]  /*1390*/  UFLO.U32 UR5, UR4 ;  /* 0x00000004000572bd */ /* 0x000fe400080e0000 */
[----:B------:R-:W0:Y:S01]  /*13a0*/  POPC R17, UR4 ;  /* 0x0000000400117d09 */ /* 0x000e220008000000 */
[----:B------:R-:W-:Y:S01]  /*13b0*/  IMAD.MOV.U32 R23, RZ, RZ, -0x1 ;  /* 0xffffffffff177424 */ /* 0x000fe200078e00ff */
[----:B------:R-:W-:-:S04]  /*13c0*/  UMOV UR4, 0x400 ;  /* 0x0000040000047882 */ /* 0x000fc80000000000 */
[----:B------:R-:W-:Y:S01]  /*13d0*/  STG.E desc[UR6][R18.64+0x4], R23 ;  /* 0x0000041712007986 */ /* 0x000fe2000c101906 */
[----:B-----5:R-:W-:Y:S02]  /*13e0*/  ISETP.EQ.U32.AND P0, PT, R16, UR5, PT ;  /* 0x0000000510007c0c */ /* 0x020fe4000bf02070 */
[----:B------:R-:W1:Y:S01]  /*13f0*/  S2UR UR5, SR_CgaCtaId ;  /* 0x00000000000579c3 */ /* 0x000e620000008800 */
[----:B------:R-:W-:-:S10]  /*1400*/  IMAD.MOV.U32 R16, RZ, RZ, 0x1 ;  /* 0x00000001ff107424 */ /* 0x000fd400078e00ff */
[----:B0-----:R0:W-:Y:S01]  /*1410*/  @P0 REDG.E.ADD.STRONG.GPU desc[UR6][R14.64], R17 ;  /* 0x000000110e00098e */ /* 0x0011e2000c12e106 */
[----:B-1----:R-:W-:Y:S01]  /*1420*/  ULEA UR4, UR5, UR4, 0x18 ;  /* 0x0000000405047291 */ /* 0x002fe2000f8ec0ff */
[----:B0-----:R-:W-:-:S08]  /*1430*/  PRMT R15, R16, 0x7610, R15 ;  /* 0x00007610100f7816 */ /* 0x001fd0000000000f */
[----:B------:R0:W-:Y:S03]  /*1440*/  STS.U8 [UR4], R15 ;  /* 0x0000000fff007988 */ /* 0x0001e60008000004 */
.L_x_20:
[----:B------:R-:W-:Y:S05]  /*1450*/  BSYNC.RECONVERGENT B3 ;  /* 0x0000000000037941 */ /* 0x000fea0003800200 */
.L_x_19:
        /* <DEDUP_REMOVED lines=20> */
.L_x_22:
[----:B------:R-:W-:Y:S05]  /*15a0*/  BSYNC.RECONVERGENT B3 ;  /* 0x0000000000037941 */ /* 0x000fea0003800200 */
.L_x_21:
[----:B------:R0:W-:Y:S01]  /*15b0*/  STG.E desc[UR6][R10.64], R22 ;  /* 0x000000160a007986 */ /* 0x0001e2000c101906 */
[----:B------:R-:W-:Y:S05]  /*15c0*/  BRA `(.L_x_5) ;  /* 0x00000004009c7947 */ /* 0x000fea0003800000 */
.L_x_6:
[----:B------:R-:W-:-:S13]  /*15d0*/  ISETP.NE.AND P6, PT, R23, R22, PT ;  /* 0x000000161700720c */ /* 0x000fda0003fc5270 */
[----:B------:R-:W-:Y:S05]  /*15e0*/  @P6 BRA `(.L_x_5) ;  /* 0x0000000400946947 */ /* 0x000fea0003800000 */
[----:B------:R-:W-:Y:S01]  /*15f0*/  ISETP.NE.AND P6, PT, R25, RZ, PT ;  /* 0x000000ff1900720c */ /* 0x000fe20003fc5270 */
[----:B------:R-:W-:-:S12]  /*1600*/  BSSY.RECONVERGENT B3, `(.L_x_23) ;  /* 0x000000b000037945 */ /* 0x000fd80003800200 */
[----:B------:R-:W-:Y:S05]  /*1610*/  @P6 BRA `(.L_x_24) ;  /* 0x0000000000246947 */ /* 0x000fea0003800000 */
[----:B------:R-:W2:Y:S01]  /*1620*/  LDG.E R22, desc[UR6][R14.64] ;  /* 0x000000060e167981 */ /* 0x000ea2000c1e1900 */
[----:B------:R-:W-:Y:S01]  /*1630*/  IMAD.MOV.U32 R24, RZ, RZ, 0x1 ;  /* 0x00000001ff187424 */ /* 0x000fe200078e00ff */
[----:B--2---:R-:W-:-:S13]  /*1640*/  ISETP.NE.AND P6, PT, R22, RZ, PT ;  /* 0x000000ff1600720c */ /* 0x004fda0003fc5270 */
[----:B------:R-:W0:Y:S01]  /*1650*/  @!P6 S2R R23, SR_CgaCtaId ;  /* 0x000000000017e919 */ /* 0x000e220000008800 */
[----:B------:R-:W-:-:S04]  /*1660*/  @!P6 MOV R22, 0x400 ;  /* 0x000004000016e802 */ /* 0x000fc80000000f00 */
[----:B0-----:R-:W-:Y:S01]  /*1670*/  @!P6 LEA R22, R23, R22, 0x18 ;  /* 0x000000161716e211 */ /* 0x001fe200078ec0ff */
[----:B------:R-:W-:-:S04]  /*1680*/  @!P6 IMAD.MOV.U32 R23, RZ, RZ, 0x1 ;  /* 0x00000001ff17e424 */ /* 0x000fc800078e00ff */
[----:B------:R0:W-:Y:S04]  /*1690*/  @!P6 STS.U8 [R22], R24 ;  /* 0x000000181600e388 */ /* 0x0001e80000000000 */
[----:B------:R0:W-:Y:S02]  /*16a0*/  @!P6 STG.E desc[UR6][R14.64], R23 ;  /* 0x000000170e00e986 */ /* 0x0001e4000c101906 */
.L_x_24:
[----:B------:R-:W-:Y:S05]  /*16b0*/  BSYNC.RECONVERGENT B3 ;  /* 0x0000000000037941 */ /* 0x000fea0003800200 */
.L_x_23:
[----:B------:R-:W-:Y:S01]  /*16c0*/  ISETP.NE.AND P6, PT, R26, RZ, PT ;  /* 0x000000ff1a00720c */ /* 0x000fe20003fc5270 */
[----:B------:R-:W-:Y:S01]  /*16d0*/  BSSY.RECONVERGENT B3, `(.L_x_25) ;  /* 0x000000d000037945 */ /* 0x000fe20003800200 */
[----:B0-----:R-:W-:-:S11]  /*16e0*/  IMAD.MOV.U32 R23, RZ, RZ, 0x2 ;  /* 0x00000002ff177424 */ /* 0x001fd600078e00ff */
[----:B------:R-:W-:Y:S05]  /*16f0*/  @P6 BRA `(.L_x_26) ;  /* 0x0000000000286947 */ /* 0x000fea0003800000 */
[----:B------:R-:W2:Y:S01]  /*1700*/  LDG.E R22, desc[UR6][R14.64+0x4] ;  /* 0x000004060e167981 */ /* 0x000ea2000c1e1900 */
[----:B------:R-:W-:Y:S01]  /*1710*/  IMAD.MOV.U32 R24, RZ, RZ, 0x1 ;  /* 0x00000001ff187424 */ /* 0x000fe200078e00ff */
[----:B--2---:R-:W-:-:S13]  /*1720*/  ISETP.NE.AND P6, PT, R22, RZ, PT ;  /* 0x000000ff1600720c */ /* 0x004fda0003fc5270 */
[----:B------:R-:W0:Y:S01]  /*1730*/  @!P6 S2R R27, SR_CgaCtaId ;  /* 0x00000000001be919 */ /* 0x000e220000008800 */
[----:B------:R-:W-:Y:S01]  /*1740*/  @!P6 IMAD.MOV.U32 R25, RZ, RZ, 0x1 ;  /* 0x00000001ff19e424 */ /* 0x000fe200078e00ff */
[----:B------:R-:W-:-:S04]  /*1750*/  @!P6 MOV R22, 0x400 ;  /* 0x000004000016e802 */ /* 0x000fc80000000f00 */
[----:B------:R1:W-:Y:S02]  /*1760*/  @!P6 STG.E desc[UR6][R14.64+0x4], R25 ;  /* 0x000004190e00e986 */ /* 0x0003e4000c101906 */
[----:B-1----:R-:W-:Y:S02]  /*1770*/  @!P6 PRMT R15, R24, 0x7610, R15 ;  /* 0x00007610180fe816 */ /* 0x002fe4000000000f */
[----:B0-----:R-:W-:-:S05]  /*1780*/  @!P6 LEA R22, R27, R22, 0x18 ;  /* 0x000000161b16e211 */ /* 0x001fca00078ec0ff */
[----:B------:R0:W-:Y:S02]  /*1790*/  @!P6 STS.U8 [R22], R15 ;  /* 0x0000000f1600e388 */ /* 0x0001e40000000000 */
.L_x_26:
[----:B------:R-:W-:Y:S05]  /*17a0*/  BSYNC.RECONVERGENT B3 ;  /* 0x0000000000037941 */ /* 0x000fea0003800200 */
.L_x_25:
[----:B------:R-:W-:Y:S04]  /*17b0*/  BSSY.RECONVERGENT B3, `(.L_x_27) ;  /* 0x000000b000037945 */ /* 0x000fe80003800200 */
[----:B------:R-:W-:Y:S05]  /*17c0*/  @P1 BRA `(.L_x_28) ;  /* 0x0000000000241947 */ /* 0x000fea0003800000 */
[----:B------:R-:W2:Y:S01]  /*17d0*/  LDG.E R14, desc[UR6][R16.64+0x4] ;  /* 0x00000406100e7981 */ /* 0x000ea2000c1e1900 */
[----:B0-----:R-:W-:Y:S01]  /*17e0*/  IMAD.MOV.U32 R22, RZ, RZ, 0x1 ;  /* 0x00000001ff167424 */ /* 0x001fe200078e00ff */
[----:B--2---:R-:W-:-:S13]  /*17f0*/  ISETP.NE.AND P1, PT, R14, RZ, PT ;  /* 0x000000ff0e00720c */ /* 0x004fda0003f25270 */
[----:B------:R-:W0:Y:S01]  /*1800*/  @!P1 S2R R15, SR_CgaCtaId ;  /* 0x00000000000f9919 */ /* 0x000e220000008800 */
[----:B------:R-:W-:-:S04]  /*1810*/  @!P1 MOV R14, 0x400 ;  /* 0x00000400000e9802 */ /* 0x000fc80000000f00 */
[----:B0-----:R-:W-:Y:S01]  /*1820*/  @!P1 LEA R14, R15, R14, 0x18 ;  /* 0x0000000e0f0e9211 */ /* 0x001fe200078ec0ff */
[----:B------:R-:W-:-:S04]  /*1830*/  @!P1 IMAD.MOV.U32 R15, RZ, RZ, 0x1 ;  /* 0x00000001ff0f9424 */ /* 0x000fc800078e00ff */
[----:B------:R1:W-:Y:S04]  /*1840*/  @!P1 STS.U8 [R14], R22 ;  /* 0x000000160e009388 */ /* 0x0003e80000000000 */
[----:B------:R1:W-:Y:S02]  /*1850*/  @!P1 STG.E desc[UR6][R16.64+0x4], R15 ;  /* 0x0000040f10009986 */ /* 0x0003e4000c101906 */
.L_x_28:
[----:B------:R-:W-:Y:S05]  /*1860*/  BSYNC.RECONVERGENT B3 ;  /* 0x0000000000037941 */ /* 0x000fea0003800200 */
.L_x_27:
[----:B------:R-:W-:Y:S04]  /*1870*/  BSSY.RECONVERGENT B3, `(.L_x_29) ;  /* 0x000000b000037945 */ /* 0x000fe80003800200 */
[----:B------:R-:W-:Y:S05]  /*1880*/  @P0 BRA `(.L_x_30) ;  /* 0x0000000000240947 */ /* 0x000fea0003800000 */
[----:B-1----:R-:W2:Y:S01]  /*1890*/  LDG.E R14, desc[UR6][R10.64+-0x4] ;  /* 0xfffffc060a0e7981 */ /* 0x002ea2000c1e1900 */
[----:B------:R-:W-:Y:S01]  /*18a0*/  IMAD.MOV.U32 R16, RZ, RZ, 0x1 ;  /* 0x00000001ff107424 */ /* 0x000fe200078e00ff */
[----:B--2---:R-:W-:-:S13]  /*18b0*/  ISETP.NE.AND P0, PT, R14, RZ, PT ;  /* 0x000000ff0e00720c */ /* 0x004fda0003f05270 */
[----:B------:R-:W1:Y:S01]  /*18c0*/  @!P0 S2R R17, SR_CgaCtaId ;  /* 0x0000000000118919 */ /* 0x000e620000008800 */
[----:B------:R-:W-:Y:S01]  /*18d0*/  @!P0 MOV R14, 0x400 ;  /* 0x00000400000e8802 */ /* 0x000fe20000000f00 */
[----:B0-----:R-:W-:-:S05]  /*18e0*/  @!P0 IMAD.MOV.U32 R15, RZ, RZ, 0x1 ;  /* 0x00000001ff0f8424 */ /* 0x001fca00078e00ff */
[----:B------:R2:W-:Y:S01]  /*18f0*/  @!P0 STG.E desc[UR6][R10.64+-0x4], R15 ;  /* 0xfffffc0f0a008986 */ /* 0x0005e2000c101906 */
[----:B-1----:R-:W-:-:S05]  /*1900*/  @!P0 LEA R14, R17, R14, 0x18 ;  /* 0x0000000e110e8211 */ /* 0x002fca00078ec0ff */
[----:B------:R2:W-:Y:S02]  /*1910*/  @!P0 STS.U8 [R14], R16 ;  /* 0x000000100e008388 */ /* 0x0005e40000000000 */
.L_x_30:
[----:B------:R-:W-:Y:S05]  /*1920*/  BSYNC.RECONVERGENT B3 ;  /* 0x0000000000037941 */ /* 0x000fea0003800200 */
.L_x_29:
[----:B------:R-:W-:Y:S04]  /*1930*/  BSSY.RECONVERGENT B3, `(.L_x_31) ;  /* 0x000000b000037945 */ /* 0x000fe80003800200 */
[----:B------:R-:W-:Y:S05]  /*1940*/  @P2 BRA `(.L_x_32) ;  /* 0x0000000000242947 */ /* 0x000fea0003800000 */
[----:B-12---:R-:W2:Y:S01]  /*1950*/  LDG.E R14, desc[UR6][R10.64+0x4] ;  /* 0x000004060a0e7981 */ /* 0x006ea2000c1e1900 */
        /* <DEDUP_REMOVED lines=8> */
.L_x_32:
[----:B------:R-:W-:Y:S05]  /*19e0*/  BSYNC.RECONVERGENT B3 ;  /* 0x0000000000037941 */ /* 0x000fea0003800200 */
.L_x_31:
[----:B------:R-:W-:Y:S04]  /*19f0*/  BSSY.RECONVERGENT B3, `(.L_x_33) ;  /* 0x000000b000037945 */ /* 0x000fe80003800200 */
[----:B------:R-:W-:Y:S05]  /*1a00*/  @P3 BRA `(.L_x_34) ;  /* 0x0000000000243947 */ /* 0x000fea0003800000 */
[----:B-123--:R-:W2:Y:S01]  /*1a10*/  LDG.E R14, desc[UR6][R18.64] ;  /* 0x00000006120e7981 */ /* 0x00eea2000c1e1900 */
        /* <DEDUP_REMOVED lines=8> */
.L_x_34:
[----:B------:R-:W-:Y:S05]  /*1aa0*/  BSYNC.RECONVERGENT B3 ;  /* 0x0000000000037941 */ /* 0x000fea0003800200 */
.L_x_33:
[----:B------:R-:W-:Y:S04]  /*1ab0*/  BSSY.RECONVERGENT B3, `(.L_x_35) ;  /* 0x000000b000037945 */ /* 0x000fe80003800200 */
[----:B------:R-:W-:Y:S05]  /*1ac0*/  @P5 BRA `(.L_x_36) ;  /* 0x0000000000245947 */ /* 0x000fea0003800000 */
[----:B-1234-:R-:W2:Y:S01]  /*1ad0*/  LDG.E R14, desc[UR6][R18.64+0x4] ;  /* 0x00000406120e7981 */ /* 0x01eea2000c1e1900 */
        /* <DEDUP_REMOVED lines=8> */
.L_x_36:
[----:B------:R-:W-:Y:S05]  /*1b60*/  BSYNC.RECONVERGENT B3 ;  /* 0x0000000000037941 */ /* 0x000fea0003800200 */
.L_x_35:
[----:B------:R-:W-:Y:S04]  /*1b70*/  BSSY.RECONVERGENT B3, `(.L_x_37) ;  /* 0x000000b000037945 */ /* 0x000fe80003800200 */
[----:B------:R-:W-:Y:S05]  /*1b80*/  @P4 BRA `(.L_x_38) ;  /* 0x0000000000244947 */ /* 0x000fea0003800000 */
[----:B01234-:R-:W2:Y:S01]  /*1b90*/  LDG.E R14, desc[UR6][R20.64+0x4] ;  /* 0x00000406140e7981 */ /* 0x01fea2000c1e1900 */
[----:B------:R-:W-:Y:S01]  /*1ba0*/  IMAD.MOV.U32 R16, RZ, RZ, 0x1 ;  /* 0x00000001ff107424 */ /* 0x000fe200078e00ff */
[----:B--2---:R-:W-:-:S13]  /*1bb0*/  ISETP.NE.AND P0, PT, R14, RZ, PT ;  /* 0x000000ff0e00720c */ /* 0x004fda0003f05270 */
[----:B------:R-:W0:Y:S01]  /*1bc0*/  @!P0 S2R R17, SR_CgaCtaId ;  /* 0x0000000000118919 */ /* 0x000e220000008800 */
[----:B------:R-:W-:Y:S01]  /*1bd0*/  @!P0 MOV R14, 0x400 ;  /* 0x00000400000e8802 */ /* 0x000fe20000000f00 */
[----:B------:R-:W-:-:S05]  /*1be0*/  @!P0 IMAD.MOV.U32 R15, RZ, RZ, 0x1 ;  /* 0x00000001ff0f8424 */ /* 0x000fca00078e00ff */
[----:B------:R1:W-:Y:S01]  /*1bf0*/  @!P0 STG.E desc[UR6][R20.64+0x4], R15 ;  /* 0x0000040f14008986 */ /* 0x0003e2000c101906 */
[----:B0-----:R-:W-:-:S05]  /*1c00*/  @!P0 LEA R14, R17, R14, 0x18 ;  /* 0x0000000e110e8211 */ /* 0x001fca00078ec0ff */
[----:B------:R1:W-:Y:S02]  /*1c10*/  @!P0 STS.U8 [R14], R16 ;  /* 0x000000100e008388 */ /* 0x0003e40000000000 */
.L_x_38:
[----:B------:R-:W-:Y:S05]  /*1c20*/  BSYNC.RECONVERGENT B3 ;  /* 0x0000000000037941 */ /* 0x000fea0003800200 */
.L_x_37:
[----:B------:R0:W-:Y:S02]  /*1c30*/  STG.E desc[UR6][R10.64], R23 ;  /* 0x000000170a007986 */ /* 0x0001e4000c101906 */
.L_x_5:
[----:B------:R-:W-:Y:S05]  /*1c40*/  BSYNC.RECONVERGENT B0 ;  /* 0x0000000000007941 */ /* 0x000fea0003800200 */
.L_x_4:
[----:B------:R-:W-:Y:S01]  /*1c50*/  VIADD R7, R7, 0x1 ;  /* 0x0000000107077836 */ /* 0x000fe20000000000 */
[----:B------:R-:W-:-:S04]  /*1c60*/  ISETP.LE.AND P1, PT, R9, R4, PT ;  /* 0x000000040900720c */ /* 0x000fc80003f23270 */
[----:B------:R-:W-:-:S13]  /*1c70*/  ISETP.GE.AND P0, PT, R7, R0, PT ;  /* 0x000000000700720c */ /* 0x000fda0003f06270 */
[----:B------:R-:W-:Y:S05]  /*1c80*/  @!P0 BRA P1, `(.L_x_39) ;  /* 0xffffffe400908947 */ /* 0x000fea000083ffff */
.L_x_3:
[----:B------:R-:W-:Y:S05]  /*1c90*/  BSYNC.RECONVERGENT B1 ;  /* 0x0000000000017941 */ /* 0x000fea0003800200 */
.L_x_2:
[----:B------:R-:W-:-:S05]  /*1ca0*/  VIADD R2, R2, 0x1 ;  /* 0x0000000102027836 */ /* 0x000fca0000000000 */
[----:B------:R-:W-:-:S13]  /*1cb0*/  ISETP.GE.AND P0, PT, R2, R3, PT ;  /* 0x000000030200720c */ /* 0x000fda0003f06270 */
[----:B------:R-:W-:Y:S05]  /*1cc0*/  @!P0 BRA `(.L_x_40) ;  /* 0xffffffe400588947 */ /* 0x000fea000383ffff */
.L_x_1:
[----:B------:R-:W-:Y:S05]  /*1cd0*/  BSYNC.RECONVERGENT B2 ;  /* 0x0000000000027941 */ /* 0x000fea0003800200 */
.L_x_0:
[----:B------:R-:W5:Y:S08]  /*1ce0*/  S2UR UR5, SR_CgaCtaId ;  /* 0x00000000000579c3 */ /* 0x000f700000008800 */
[----:B------:R-:W-:Y:S06]  /*1cf0*/  BAR.SYNC.DEFER_BLOCKING 0x0 ;  /* 0x0000000000007b1d */ /* 0x000fec0000010000 */
[----:B------:R-:W-:-:S02]  /*1d00*/  UMOV UR4, 0x400 ;  /* 0x0000040000047882 */ /* 0x000fc40000000000 */
[----:B-----5:R-:W-:-:S09]  /*1d10*/  ULEA UR4, UR5, UR4, 0x18 ;  /* 0x0000000405047291 */ /* 0x020fd2000f8ec0ff */
[----:B------:R-:W5:Y:S02]  /*1d20*/  LDS.U8 R0, [UR4] ;  /* 0x00000004ff007984 */ /* 0x000f640008000000 */
[----:B-----5:R-:W-:-:S13]  /*1d30*/  ISETP.NE.AND P0, PT, R0, RZ, PT ;  /* 0x000000ff0000720c */ /* 0x020fda0003f05270 */
[----:B------:R-:W-:Y:S05]  /*1d40*/  @P0 BRA `(.L_x_41) ;  /* 0xffffffe000f80947 */ /* 0x000fea000383ffff */
[----:B------:R-:W-:Y:S05]  /*1d50*/  EXIT ;  /* 0x000000000000794d */ /* 0x000fea0003800000 */
.L_x_42:
[----:B------:R-:W-:-:S00]  /*1d60*/  BRA `(.L_x_42) ;  /* 0xfffffffc00fc7947 */ /* 0x000fc0000383ffff */
[----:B------:R-:W-:-:S00]  /*1d70*/  NOP ;  /* 0x0000000000007918 */ /* 0x000fc00000000000 */
        /* <DEDUP_REMOVED lines=8> */
.L_x_47:


//--------------------- .text._Z13random_selectPiS_S_S_ii --------------------------
	.section	.text._Z13random_selectPiS_S_S_ii,"ax",@progbits
	.align	128
        .global         _Z13random_selectPiS_S_S_ii
        .type           _Z13random_selectPiS_S_S_ii,@function
        .size           _Z13random_selectPiS_S_S_ii,(.L_x_48 - _Z13random_selectPiS_S_S_ii)
        .other          _Z13random_selectPiS_S_S_ii,@"STO_CUDA_ENTRY STV_DEFAULT"
_Z13random_selectPiS_S_S_ii:
.text._Z13random_selectPiS_S_S_ii:
[----:B------:R-:W-:Y:S08]  /*0000*/  LDC R1, c[0x0][0x37c] ;  /* 0x0000df00ff017b82 */ /* 0x000ff00000000800 */
[----:B------:R-:W0:Y:S01]  /*0010*/  LDC.64 R2, c[0x0][0x380] ;  /* 0x0000e000ff027b82 */ /* 0x000e220000000a00 */
[----:B------:R-:W0:Y:S07]  /*0020*/  LDCU.64 UR4, c[0x0][0x358] ;  /* 0x00006b00ff0477ac */ /* 0x000e2e0008000a00 */
[----:B------:R-:W1:Y:S01]  /*0030*/  LDC.64 R4, c[0x0][0x3a0] ;  /* 0x0000e800ff047b82 */ /* 0x000e620000000a00 */
[----:B0-----:R-:W2:Y:S01]  /*0040*/  LDG.E R15, desc[UR4][R2.64] ;  /* 0x00000004020f7981 */ /* 0x001ea2000c1e1900 */
[----:B-1----:R-:W-:-:S05]  /*0050*/  IMAD R0, R5, R4, RZ ;  /* 0x0000000405007224 */ /* 0x002fca00078e02ff */
[----:B--2---:R-:W-:-:S13]  /*0060*/  ISETP.GE.AND P0, PT, R15, R0, PT ;  /* 0x000000000f00720c */ /* 0x004fda0003f06270 */
[----:B------:R-:W-:Y:S05]  /*0070*/  @P0 EXIT ;  /* 0x000000000000094d */ /* 0x000fea0003800000 */
[----:B------:R-:W-:Y:S01]  /*0080*/  IABS R10, R5 ;  /* 0x00000005000a7213 */ /* 0x000fe20000000000 */
[----:B------:R-:W0:Y:S01]  /*0090*/  LDC R11, c[0x0][0x3a4] ;  /* 0x0000e900ff0b7b82 */ /* 0x000e220000000800 */
[----:B------:R-:W-:Y:S02]  /*00a0*/  HFMA2 R12, -RZ, RZ, 0, 0 ;  /* 0x00000000ff0c7431 */ /* 0x000fe400000001ff */
[----:B------:R-:W1:Y:S05]  /*00b0*/  I2F.RP R14, R10 ;  /* 0x0000000a000e7306 */ /* 0x000e6a0000209400 */
[----:B------:R-:W2:Y:S08]  /*00c0*/  LDC.64 R4, c[0x0][0x398] ;  /* 0x0000e600ff047b82 */ /* 0x000eb00000000a00 */
[----:B------:R-:W3:Y:S01]  /*00d0*/  LDC.64 R6, c[0x0][0x390] ;  /* 0x0000e400ff067b82 */ /* 0x000ee20000000a00 */
[----:B-1----:R-:W1:Y:S07]  /*00e0*/  MUFU.RCP R14, R14 ;  /* 0x0000000e000e7308 */ /* 0x002e6e0000001000 */
[----:B------:R-:W4:Y:S01]  /*00f0*/  LDC.64 R8, c[0x0][0x388] ;  /* 0x0000e200ff087b82 */ /* 0x000f220000000a00 */
[----:B-1----:R-:W-:-:S06]  /*0100*/  VIADD R13, R14, 0xffffffe ;  /* 0x0ffffffe0e0d7836 */ /* 0x002fcc0000000000 */
[----:B------:R-:W1:Y:S02]  /*0110*/  F2I.FTZ.U32.TRUNC.NTZ R13, R13 ;  /* 0x0000000d000d7305 */ /* 0x000e64000021f000 */
[----:B-1----:R-:W-:-:S04]  /*0120*/  IMAD.MOV R17, RZ, RZ, -R13 ;  /* 0x000000ffff117224 */ /* 0x002fc800078e0a0d */
[----:B------:R-:W-:-:S04]  /*0130*/  IMAD R17, R17, R10, RZ ;  /* 0x0000000a11117224 */ /* 0x000fc800078e02ff */
[----:B0-23--:R-:W-:-:S07]  /*0140*/  IMAD.HI.U32 R12, R13, R17, R12 ;  /* 0x000000110d0c7227 */ /* 0x00dfce00078e000c */
.L_x_45:
[----:B------:R-:W-:-:S04]  /*0150*/  IMAD.WIDE R18, R15, 0x4, R4 ;  /* 0x000000040f127825 */ /* 0x000fc800078e0204 */
[----:B------:R-:W-:Y:S01]  /*0160*/  VIADD R15, R15, 0x1 ;  /* 0x000000010f0f7836 */ /* 0x000fe20000000000 */
[----:B------:R-:W2:Y:S04]  /*0170*/  LDG.E R14, desc[UR4][R18.64] ;  /* 0x00000004120e7981 */ /* 0x000ea8000c1e1900 */
[----:B------:R0:W-:Y:S04]  /*0180*/  STG.E desc[UR4][R2.64], R15 ;  /* 0x0000000f02007986 */ /* 0x0001e8000c101904 */
[----:B------:R1:W3:Y:S01]  /*0190*/  LDG.E R16, desc[UR4][R18.64] ;  /* 0x0000000412107981 */ /* 0x0002e2000c1e1900 */
[----:B------:R-:W-:-:S04]  /*01a0*/  IABS R17, R11 ;  /* 0x0000000b00117213 */ /* 0x000fc80000000000 */
[----:B------:R-:W5:Y:S08]  /*01b0*/  I2F.RP R21, R17 ;  /* 0x0000001100157306 */ /* 0x000f700000209400 */
[----:B-----5:R-:W5:Y:S02]  /*01c0*/  MUFU.RCP R21, R21 ;  /* 0x0000001500157308 */ /* 0x020f640000001000 */
[----:B-----5:R-:W-:-:S06]  /*01d0*/  VIADD R13, R21, 0xffffffe ;  /* 0x0ffffffe150d7836 */ /* 0x020fcc0000000000 */
[----:B------:R-:W5:Y:S02]  /*01e0*/  F2I.FTZ.U32.TRUNC.NTZ R13, R13 ;  /* 0x0000000d000d7305 */ /* 0x000f64000021f000 */
[----:B-----5:R-:W-:-:S05]  /*01f0*/  IADD3 R22, PT, PT, RZ, -R13, RZ ;  /* 0x8000000dff167210 */ /* 0x020fca0007ffe0ff */
[----:B-1----:R-:W-:Y:S01]  /*0200*/  IMAD R19, R22, R17, RZ ;  /* 0x0000001116137224 */ /* 0x002fe200078e02ff */
[----:B--2---:R-:W-:Y:S02]  /*0210*/  ISETP.GE.AND P2, PT, R14, RZ, PT ;  /* 0x000000ff0e00720c */ /* 0x004fe40003f46270 */
[----:B---3--:R-:W-:-:S05]  /*0220*/  IABS R20, R16 ;  /* 0x0000001000147213 */ /* 0x008fca0000000000 */
[----:B------:R-:W-:-:S04]  /*0230*/  IMAD.HI.U32 R12, R12, R20, RZ ;  /* 0x000000140c0c7227 */ /* 0x000fc800078e00ff */
[----:B------:R-:W-:-:S04]  /*0240*/  IMAD.MOV R12, RZ, RZ, -R12 ;  /* 0x000000ffff0c7224 */ /* 0x000fc800078e0a0c */
[----:B------:R-:W-:Y:S01]  /*0250*/  IMAD R18, R17, R12, R20 ;  /* 0x0000000c11127224 */ /* 0x000fe200078e0214 */
[----:B------:R-:W-:Y:S01]  /*0260*/  IABS R20, R14 ;  /* 0x0000000e00147213 */ /* 0x000fe20000000000 */
[----:B------:R-:W-:-:S03]  /*0270*/  IMAD.MOV.U32 R12, RZ, RZ, RZ ;  /* 0x000000ffff0c7224 */ /* 0x000fc600078e00ff */
[----:B------:R-:W-:Y:S01]  /*0280*/  ISETP.GT.U32.AND P0, PT, R10, R18, PT ;  /* 0x000000120a00720c */ /* 0x000fe20003f04070 */
[----:B------:R-:W-:Y:S01]  /*0290*/  IMAD.HI.U32 R12, R13, R19, R12 ;  /* 0x000000130d0c7227 */ /* 0x000fe200078e000c */
[----:B------:R-:W-:-:S05]  /*02a0*/  MOV R19, R20 ;  /* 0x0000001400137202 */ /* 0x000fca0000000f00 */
[----:B------:R-:W-:-:S04]  /*02b0*/  IMAD.HI.U32 R13, R12, R19, RZ ;  /* 0x000000130c0d7227 */ /* 0x000fc800078e00ff */
[----:B------:R-:W-:Y:S02]  /*02c0*/  IMAD.MOV R20, RZ, RZ, -R13 ;  /* 0x000000ffff147224 */ /* 0x000fe400078e0a0d */
[----:B------:R-:W-:Y:S02]  /*02d0*/  @!P0 IMAD.IADD R18, R18, 0x1, -R17 ;  /* 0x0000000112128824 */ /* 0x000fe400078e0a11 */
[----:B------:R-:W-:-:S03]  /*02e0*/  IMAD R13, R17, R20, R19 ;  /* 0x00000014110d7224 */ /* 0x000fc600078e0213 */
[----:B------:R-:W-:Y:S02]  /*02f0*/  ISETP.GT.U32.AND P0, PT, R10, R18, PT ;  /* 0x000000120a00720c */ /* 0x000fe40003f04070 */
[----:B------:R-:W-:-:S04]  /*0300*/  MOV R10, R17 ;  /* 0x00000011000a7202 */ /* 0x000fc80000000f00 */
[----:B------:R-:W-:-:S07]  /*0310*/  ISETP.GT.U32.AND P1, PT, R10, R13, PT ;  /* 0x0000000d0a00720c */ /* 0x000fce0003f24070 */
[----:B------:R-:W-:Y:S01]  /*0320*/  @!P0 IMAD.IADD R18, R18, 0x1, -R17 ;  /* 0x0000000112128824 */ /* 0x000fe200078e0a11 */
[----:B------:R-:W-:-:S05]  /*0330*/  ISETP.NE.AND P0, PT, R11, RZ, PT ;  /* 0x000000ff0b00720c */ /* 0x000fca0003f05270 */
[----:B------:R-:W-:Y:S01]  /*0340*/  @!P1 IMAD.IADD R13, R13, 0x1, -R17 ;  /* 0x000000010d0d9824 */ /* 0x000fe200078e0a11 */
[----:B------:R-:W-:-:S04]  /*0350*/  ISETP.GE.AND P1, PT, R16, RZ, PT ;  /* 0x000000ff1000720c */ /* 0x000fc80003f26270 */
[----:B------:R-:W-:-:S09]  /*0360*/  ISETP.GT.U32.AND P3, PT, R10, R13, PT ;  /* 0x0000000d0a00720c */ /* 0x000fd20003f64070 */
[----:B------:R-:W-:-:S04]  /*0370*/  @!P1 IADD3 R18, PT, PT, -R18, RZ, RZ ;  /* 0x000000ff12129210 */ /* 0x000fc80007ffe1ff */
[----:B------:R-:W-:-:S05]  /*0380*/  @!P3 IADD3 R13, PT, PT, R13, -R17, RZ ;  /* 0x800000110d0db210 */ /* 0x000fca0007ffe0ff */
[----:B------:R-:W-:Y:S01]  /*0390*/  IMAD.MOV.U32 R16, RZ, RZ, R13 ;  /* 0x000000ffff107224 */ /* 0x000fe200078e000d */
[----:B------:R-:W-:-:S03]  /*03a0*/  LOP3.LUT R13, RZ, R11, RZ, 0x33, !PT ;  /* 0x0000000bff0d7212 */ /* 0x000fc600078e33ff */
[----:B------:R-:W-:Y:S01]  /*03b0*/  @!P2 IMAD.MOV R16, RZ, RZ, -R16 ;  /* 0x000000ffff10a224 */ /* 0x000fe200078e0a10 */
[----:B------:R-:W-:-:S04]  /*03c0*/  SEL R18, R13, R18, !P0 ;  /* 0x000000120d127207 */ /* 0x000fc80004000000 */
[----:B------:R-:W-:-:S04]  /*03d0*/  SEL R13, R13, R16, !P0 ;  /* 0x000000100d0d7207 */ /* 0x000fc80004000000 */
[----:B------:R-:W-:-:S05]  /*03e0*/  IADD3 R13, PT, PT, -R13, R18, R14 ;  /* 0x000000120d0d7210 */ /* 0x000fca0007ffe10e */
[----:B------:R-:W-:-:S05]  /*03f0*/  IMAD.WIDE R16, R13, 0x4, R6 ;  /* 0x000000040d107825 */ /* 0x000fca00078e0206 */
[----:B------:R-:W2:Y:S02]  /*0400*/  LDG.E R14, desc[UR4][R16.64] ;  /* 0x00000004100e7981 */ /* 0x000ea4000c1e1900 */
[----:B--2---:R-:W-:-:S13]  /*0410*/  ISETP.NE.AND P0, PT, R14, RZ, PT ;  /* 0x000000ff0e00720c */ /* 0x004fda0003f05270 */
[----:B0-----:R-:W-:Y:S05]  /*0420*/  @P0 BRA `(.L_x_43) ;  /* 0x0000000000100947 */ /* 0x001fea0003800000 */
[----:B----4-:R-:W-:-:S06]  /*0430*/  IMAD.WIDE R18, R13, 0x4, R8 ;  /* 0x000000040d127825 */ /* 0x010fcc00078e0208 */
[----:B------:R-:W2:Y:S02]  /*0440*/  LDG.E R18, desc[UR4][R18.64] ;  /* 0x0000000412127981 */ /* 0x000ea4000c1e1900 */
[----:B--2---:R-:W-:-:S13]  /*0450*/  ISETP.NE.AND P0, PT, R18, -0x1, PT ;  /* 0xffffffff1200780c */ /* 0x004fda0003f05270 */
[----:B------:R-:W-:Y:S05]  /*0460*/  @P0 BRA `(.L_x_44) ;  /* 0x00000000000c0947 */ /* 0x000fea0003800000 */
.L_x_43:
[----:B------:R-:W-:-:S13]  /*0470*/  ISETP.GE.AND P0, PT, R15, R0, PT ;  /* 0x000000000f00720c */ /* 0x000fda0003f06270 */
[----:B------:R-:W-:Y:S05]  /*0480*/  @!P0 BRA `(.L_x_45) ;  /* 0xfffffffc00308947 */ /* 0x000fea000383ffff */
[----:B------:R-:W-:Y:S05]  /*0490*/  EXIT ;  /* 0x000000000000794d */ /* 0x000fea0003800000 */
.L_x_44:
[----:B------:R-:W-:-:S05]  /*04a0*/  MOV R3, 0x1 ;  /* 0x0000000100037802 */ /* 0x000fca0000000f00 */
[----:B------:R-:W-:Y:S01]  /*04b0*/  STG.E desc[UR4][R16.64], R3 ;  /* 0x0000000310007986 */ /* 0x000fe2000c101904 */
[----:B------:R-:W-:Y:S05]  /*04c0*/  EXIT ;  /* 0x000000000000794d */ /* 0x000fea0003800000 */
.L_x_46:
        /* <DEDUP_REMOVED lines=11> */
.L_x_48:


//--------------------- .nv.shared._Z11detect_bombPiS_S_iiiS_ --------------------------
	.section	.nv.shared._Z11detect_bombPiS_S_iiiS_,"aw",@nobits
	.sectionflags	@""
.nv.shared._Z11detect_bombPiS_S_iiiS_:
	.zero		1025


//--------------------- .nv.shared.reserved.0     --------------------------
	.section	.nv.shared.reserved.0,"aw",@nobits
	.weak		__nv_reservedSMEM_offset_0_alias
	.size		__nv_reservedSMEM_offset_0_alias, 0, 64
	.other		__nv_reservedSMEM_offset_0_alias,@"STO_CUDA_RESERVED_SHARED STV_DEFAULT"
__nv_reservedSMEM_offset_0_alias:
	.zero		0
	.zero		64


//--------------------- .nv.constant0._Z11detect_bombPiS_S_iiiS_ --------------------------
	.section	.nv.constant0._Z11detect_bombPiS_S_iiiS_,"a",@progbits
	.sectionflags	@""
	.align	4
.nv.constant0._Z11detect_bombPiS_S_iiiS_:
	.zero		944


//--------------------- .nv.constant0._Z13random_selectPiS_S_S_ii --------------------------
	.section	.nv.constant0._Z13random_selectPiS_S_S_ii,"a",@progbits
	.sectionflags	@""
	.align	4
.nv.constant0._Z13random_selectPiS_S_S_ii:
	.zero		936


//--------------------- SYMBOLS --------------------------

	.type		.nv.reservedSmem.offset0,@object
	.size		.nv.reservedSmem.offset0,0x4
	.type		.nv.reservedSmem.cap,@object
	.size		.nv.reservedSmem.cap,0x4
